	.headerflags	@"EF_CUDA_TEXMODE_UNIFIED EF_CUDA_64BIT_ADDRESS EF_CUDA_ACCELERATORS EF_CUDA_SM90 EF_CUDA_VIRTUAL_SM(EF_CUDA_SM90)"
	.elftype	@"ET_EXEC"


//--------------------- .nv.info                  --------------------------
	.section	.nv.info,"",@"SHT_CUDA_INFO"
	.align	4


	//----- nvinfo : EIATTR_REGCOUNT
	.align		4
        /*0000*/ 	.byte	0x04, 0x2f
        /*0002*/ 	.short	(.L_1 - .L_0)
	.align		4
.L_0:
        /*0004*/ 	.word	index@(triton_poi_fused_max_pool2d_with_indices_17)
        /*0008*/ 	.word	0x000000ac


	//----- nvinfo : EIATTR_MIN_STACK_SIZE
	.align		4
.L_1:
        /*000c*/ 	.byte	0x04, 0x12
        /*000e*/ 	.short	(.L_3 - .L_2)
	.align		4
.L_2:
        /*0010*/ 	.word	index@(triton_poi_fused_max_pool2d_with_indices_17)
        /*0014*/ 	.word	0x00000000


	//----- nvinfo : EIATTR_FRAME_SIZE
	.align		4
.L_3:
        /*0018*/ 	.byte	0x04, 0x11
        /*001a*/ 	.short	(.L_5 - .L_4)
	.align		4
.L_4:
        /*001c*/ 	.word	index@(triton_poi_fused_max_pool2d_with_indices_17)
        /*0020*/ 	.word	0x00000000


	//----- nvinfo : EIATTR_MIN_STACK_SIZE
	.align		4
.L_5:
        /*0024*/ 	.byte	0x04, 0x12
        /*0026*/ 	.short	(.L_7 - .L_6)
	.align		4
.L_6:
        /*0028*/ 	.word	index@(triton_poi_fused_max_pool2d_with_indices_17)
        /*002c*/ 	.word	0x00000000
.L_7:


//--------------------- .nv.info.triton_poi_fused_max_pool2d_with_indices_17 --------------------------
	.section	.nv.info.triton_poi_fused_max_pool2d_with_indices_17,"",@"SHT_CUDA_INFO"
	.sectionflags	@""
	.align	4


	//----- nvinfo : EIATTR_CUDA_API_VERSION
	.align		4
        /*0000*/ 	.byte	0x04, 0x37
        /*0002*/ 	.short	(.L_9 - .L_8)
.L_8:
        /*0004*/ 	.word	0x0000007c


	//----- nvinfo : EIATTR_KPARAM_INFO
	.align		4
.L_9:
        /*0008*/ 	.byte	0x04, 0x17
        /*000a*/ 	.short	(.L_11 - .L_10)
.L_10:
        /*000c*/ 	.word	0x00000000
        /*0010*/ 	.short	0x0004
        /*0012*/ 	.short	0x001c
        /*0014*/ 	.byte	0x00, 0xf0, 0x11, 0x00


	//----- nvinfo : EIATTR_KPARAM_INFO
	.align		4
.L_11:
        /*0018*/ 	.byte	0x04, 0x17
        /*001a*/ 	.short	(.L_13 - .L_12)
.L_12:
        /*001c*/ 	.word	0x00000000
        /*0020*/ 	.short	0x0003
        /*0022*/ 	.short	0x0018
        /*0024*/ 	.byte	0x00, 0xf0, 0x11, 0x00


	//----- nvinfo : EIATTR_KPARAM_INFO
	.align		4
.L_13:
        /*0028*/ 	.byte	0x04, 0x17
        /*002a*/ 	.short	(.L_15 - .L_14)
.L_14:
        /*002c*/ 	.word	0x00000000
        /*0030*/ 	.short	0x0002
        /*0032*/ 	.short	0x0010
        /*0034*/ 	.byte	0x00, 0xf4, 0x21, 0x00


	//----- nvinfo : EIATTR_KPARAM_INFO
	.align		4
.L_15:
        /*0038*/ 	.byte	0x04, 0x17
        /*003a*/ 	.short	(.L_17 - .L_16)
.L_16:
        /*003c*/ 	.word	0x00000000
        /*0040*/ 	.short	0x0001
        /*0042*/ 	.short	0x0008
        /*0044*/ 	.byte	0x00, 0xf4, 0x21, 0x00


	//----- nvinfo : EIATTR_KPARAM_INFO
	.align		4
.L_17:
        /*0048*/ 	.byte	0x04, 0x17
        /*004a*/ 	.short	(.L_19 - .L_18)
.L_18:
        /*004c*/ 	.word	0x00000000
        /*0050*/ 	.short	0x0000
        /*0052*/ 	.short	0x0000
        /*0054*/ 	.byte	0x00, 0xf4, 0x21, 0x00


	//----- nvinfo : EIATTR_SPARSE_MMA_MASK
	.align		4
.L_19:
        /*0058*/ 	.byte	0x03, 0x50
        /*005a*/ 	.short	0x0000


	//----- nvinfo : EIATTR_MAXREG_COUNT
	.align		4
        /*005c*/ 	.byte	0x03, 0x1b
        /*005e*/ 	.short	0x00ff


	//----- nvinfo : EIATTR_EXIT_INSTR_OFFSETS
	.align		4
        /*0060*/ 	.byte	0x04, 0x1c
        /*0062*/ 	.short	(.L_21 - .L_20)


	//   ....[0]....
.L_20:
        /*0064*/ 	.word	0x000065a0


	//   ....[1]....
        /*0068*/ 	.word	0x000065c0


	//----- nvinfo : EIATTR_REQNTID
	.align		4
.L_21:
        /*006c*/ 	.byte	0x04, 0x10
        /*006e*/ 	.short	(.L_23 - .L_22)
.L_22:
        /*0070*/ 	.word	0x00000100
        /*0074*/ 	.word	0x00000001
        /*0078*/ 	.word	0x00000001


	//----- nvinfo : EIATTR_CBANK_PARAM_SIZE
	.align		4
.L_23:
        /*007c*/ 	.byte	0x03, 0x19
        /*007e*/ 	.short	0x0020


	//----- nvinfo : EIATTR_PARAM_CBANK
	.align		4
        /*0080*/ 	.byte	0x04, 0x0a
        /*0082*/ 	.short	(.L_25 - .L_24)
	.align		4
.L_24:
        /*0084*/ 	.word	index@(.nv.constant0.triton_poi_fused_max_pool2d_with_indices_17)
        /*0088*/ 	.short	0x0210
        /*008a*/ 	.short	0x0020


	//----- nvinfo : EIATTR_SW_WAR
	.align		4
.L_25:
        /*008c*/ 	.byte	0x04, 0x36
        /*008e*/ 	.short	(.L_27 - .L_26)
.L_26:
        /*0090*/ 	.word	0x00000008
.L_27:


//--------------------- .nv.callgraph             --------------------------
	.section	.nv.callgraph,"",@"SHT_CUDA_CALLGRAPH"
	.align	4
	.sectionentsize	8
	.align		4
        /*0000*/ 	.word	0x00000000
	.align		4
        /*0004*/ 	.word	0xffffffff
	.align		4
        /*0008*/ 	.word	0x00000000
	.align		4
        /*000c*/ 	.word	0xfffffffe
	.align		4
        /*0010*/ 	.word	0x00000000
	.align		4
        /*0014*/ 	.word	0xfffffffd
	.align		4
        /*0018*/ 	.word	0x00000000
	.align		4
        /*001c*/ 	.word	0xfffffffc


//--------------------- .text.triton_poi_fused_max_pool2d_with_indices_17 --------------------------
	.section	.text.triton_poi_fused_max_pool2d_with_indices_17,"ax",@progbits
	.sectionflags	@"SHF_BARRIERS=1"
	.align	128
        .global         triton_poi_fused_max_pool2d_with_indices_17
        .type           triton_poi_fused_max_pool2d_with_indices_17,@function
        .size           triton_poi_fused_max_pool2d_with_indices_17,(.L_x_1 - triton_poi_fused_max_pool2d_with_indices_17)
        .other          triton_poi_fused_max_pool2d_with_indices_17,@"STO_CUDA_ENTRY STV_DEFAULT"
triton_poi_fused_max_pool2d_with_indices_17:
.text.triton_poi_fused_max_pool2d_with_indices_17:
[----:B------:R-:W0:Y:S01]  /*0000*/  LDC R1, c[0x0][0x28] ;  /* 0x00000a00ff017b82 */ /* 0x000e220000000800 */
[----:B------:R-:W1:Y:S01]  /*0010*/  S2R R6, SR_TID.X ;  /* 0x0000000000067919 */ /* 0x000e620000002100 */
[----:B------:R-:W-:Y:S02]  /*0020*/  CS2R R20, SRZ ;  /* 0x0000000000147805 */ /* 0x000fe4000001ff00 */
[----:B------:R-:W-:Y:S02]  /*0030*/  CS2R R22, SRZ ;  /* 0x0000000000167805 */ /* 0x000fe4000001ff00 */
[----:B------:R-:W-:Y:S01]  /*0040*/  CS2R R24, SRZ ;  /* 0x0000000000187805 */ /* 0x000fe2000001ff00 */
[----:B------:R-:W2:Y:S01]  /*0050*/  S2R R0, SR_CTAID.Y ;  /* 0x0000000000007919 */ /* 0x000ea20000002600 */
[----:B------:R-:W-:Y:S01]  /*0060*/  CS2R R26, SRZ ;  /* 0x00000000001a7805 */ /* 0x000fe2000001ff00 */
[----:B------:R-:W-:Y:S01]  /*0070*/  ULDC.64 UR6, c[0x0][0x208] ;  /* 0x0000820000067ab9 */ /* 0x000fe20000000a00 */
[----:B------:R-:W3:Y:S01]  /*0080*/  S2R R7, SR_CTAID.X ;  /* 0x0000000000077919 */ /* 0x000ee20000002500 */
[----:B-1----:R-:W-:Y:S01]  /*0090*/  SHF.R.U32.HI R3, RZ, 0x4, R6 ;  /* 0x00000004ff037819 */ /* 0x002fe20000011606 */
[----:B--2---:R-:W-:-:S03]  /*00a0*/  IMAD.SHL.U32 R0, R0, 0x10, RZ ;  /* 0x0000001000007824 */ /* 0x004fc600078e00ff */
[----:B------:R-:W-:-:S04]  /*00b0*/  SGXT.U32 R3, R3, 0x4 ;  /* 0x000000040303781a */ /* 0x000fc80000000000 */
[----:B------:R-:W-:-:S05]  /*00c0*/  LOP3.LUT R4, R0, R3, RZ, 0xfc, !PT ;  /* 0x0000000300047212 */ /* 0x000fca00078efcff */
[----:B------:R-:W-:-:S05]  /*00d0*/  IMAD.HI R2, R4, 0x38e38e39, RZ ;  /* 0x38e38e3904027827 */ /* 0x000fca00078e02ff */
[----:B------:R-:W-:-:S04]  /*00e0*/  SHF.R.S32.HI R3, RZ, 0x1, R2 ;  /* 0x00000001ff037819 */ /* 0x000fc80000011402 */
[----:B------:R-:W-:Y:S01]  /*00f0*/  LEA.HI R3, R2, R3, RZ, 0x1 ;  /* 0x0000000302037211 */ /* 0x000fe200078f08ff */
[----:B------:R-:W-:-:S04]  /*0100*/  IMAD.HI R2, R4, 0x1948b0fd, RZ ;  /* 0x1948b0fd04027827 */ /* 0x000fc800078e02ff */
[----:B------:R-:W-:Y:S01]  /*0110*/  IMAD.HI R8, R3, 0x38e38e39, RZ ;  /* 0x38e38e3903087827 */ /* 0x000fe200078e02ff */
[----:B------:R-:W-:-:S03]  /*0120*/  SHF.R.U32.HI R5, RZ, 0x1f, R2 ;  /* 0x0000001fff057819 */ /* 0x000fc60000011602 */
[----:B------:R-:W-:Y:S01]  /*0130*/  IMAD R16, R3, -0x9, R4 ;  /* 0xfffffff703107824 */ /* 0x000fe200078e0204 */
[----:B------:R-:W-:Y:S02]  /*0140*/  SHF.R.S32.HI R9, RZ, 0x1, R8 ;  /* 0x00000001ff097819 */ /* 0x000fe40000011408 */
[----:B------:R-:W-:Y:S01]  /*0150*/  LEA.HI.SX32 R5, R2, R5, 0x1d ;  /* 0x0000000502057211 */ /* 0x000fe200078feaff */
[----:B------:R-:W-:Y:S01]  /*0160*/  IMAD.SHL.U32 R10, R16, 0x400, RZ ;  /* 0x00000400100a7824 */ /* 0x000fe200078e00ff */
[----:B------:R-:W-:-:S03]  /*0170*/  LEA.HI R8, R8, R9, RZ, 0x1 ;  /* 0x0000000908087211 */ /* 0x000fc600078f08ff */
[----:B------:R-:W-:Y:S02]  /*0180*/  IMAD R10, R5, 0x24200, R10 ;  /* 0x00024200050a7824 */ /* 0x000fe400078e020a */
[----:B------:R-:W-:Y:S02]  /*0190*/  IMAD R9, R8, -0x9, R3 ;  /* 0xfffffff708097824 */ /* 0x000fe400078e0203 */
[----:B------:R-:W-:Y:S01]  /*01a0*/  IMAD.SHL.U32 R8, R6, 0x10, RZ ;  /* 0x0000001006087824 */ /* 0x000fe200078e00ff */
[----:B------:R-:W1:Y:S01]  /*01b0*/  LDC.64 R2, c[0x0][0x210] ;  /* 0x00008400ff027b82 */ /* 0x000e620000000a00 */
[C---:B------:R-:W-:Y:S01]  /*01c0*/  VIADD R34, R10.reuse, 0xffffdc00 ;  /* 0xffffdc000a227836 */ /* 0x040fe20000000000 */
[----:B------:R-:W-:Y:S01]  /*01d0*/  ISETP.GT.AND P0, PT, R9, RZ, PT ;  /* 0x000000ff0900720c */ /* 0x000fe20003f04270 */
[----:B------:R-:W-:Y:S01]  /*01e0*/  VIADD R28, R10, 0xffffde00 ;  /* 0xffffde000a1c7836 */ /* 0x000fe20000000000 */
[----:B------:R-:W-:Y:S02]  /*01f0*/  LOP3.LUT R12, R8, 0xf0, RZ, 0xc0, !PT ;  /* 0x000000f0080c7812 */ /* 0x000fe400078ec0ff */
[----:B------:R-:W-:-:S02]  /*0200*/  ISETP.GT.AND P1, PT, R16, RZ, P0 ;  /* 0x000000ff1000720c */ /* 0x000fc40000724270 */
[----:B---3--:R-:W-:Y:S02]  /*0210*/  PRMT R5, R12, 0x6540, R7 ;  /* 0x000065400c057816 */ /* 0x008fe40000000007 */
[----:B------:R-:W-:Y:S02]  /*0220*/  ISETP.GT.AND P0, PT, R16, -0x1, P0 ;  /* 0xffffffff1000780c */ /* 0x000fe40000704270 */
[C---:B------:R-:W-:Y:S01]  /*0230*/  ISETP.LT.AND P1, PT, R5.reuse, 0x200, P1 ;  /* 0x000002000500780c */ /* 0x040fe20000f21270 */
[C---:B------:R-:W-:Y:S01]  /*0240*/  IMAD.IADD R12, R5.reuse, 0x1, R34 ;  /* 0x00000001050c7824 */ /* 0x040fe200078e0222 */
[C---:B------:R-:W-:Y:S01]  /*0250*/  ISETP.LT.AND P0, PT, R5.reuse, 0x200, P0 ;  /* 0x000002000500780c */ /* 0x040fe20000701270 */
[----:B------:R-:W-:Y:S01]  /*0260*/  IMAD.IADD R14, R5, 0x1, R28 ;  /* 0x00000001050e7824 */ /* 0x000fe200078e021c */
[C---:B------:R-:W-:Y:S01]  /*0270*/  ISETP.LT.AND P3, PT, R4.reuse, 0x144, P1 ;  /* 0x000001440400780c */ /* 0x040fe20000f61270 */
[C---:B------:R-:W-:Y:S01]  /*0280*/  IMAD R13, R9.reuse, 0x4400, R12 ;  /* 0x00004400090d7824 */ /* 0x040fe200078e020c */
[----:B------:R-:W-:Y:S01]  /*0290*/  ISETP.LT.AND P0, PT, R4, 0x144, P0 ;  /* 0x000001440400780c */ /* 0x000fe20000701270 */
[----:B------:R-:W-:Y:S01]  /*02a0*/  IMAD R15, R9, 0x4400, R14 ;  /* 0x00004400090f7824 */ /* 0x000fe200078e020e */
[----:B------:R-:W-:Y:S01]  /*02b0*/  P2R R101, PR, RZ, 0x8 ;  /* 0x00000008ff657803 */ /* 0x000fe20000000000 */
[----:B-1----:R-:W-:-:S04]  /*02c0*/  IMAD.WIDE R12, R13, 0x4, R2 ;  /* 0x000000040d0c7825 */ /* 0x002fc800078e0202 */
[----:B------:R-:W-:-:S04]  /*02d0*/  IMAD.WIDE R14, R15, 0x4, R2 ;  /* 0x000000040f0e7825 */ /* 0x000fc800078e0202 */
[----:B------:R1:W2:Y:S04]  /*02e0*/  @P3 LDG.E.EL.128 R20, desc[UR6][R12.64] ;  /* 0x000000060c143981 */ /* 0x0002a8000c2e1d00 */
[----:B------:R-:W3:Y:S01]  /*02f0*/  @P0 LDG.E.EL.128 R24, desc[UR6][R14.64] ;  /* 0x000000060e180981 */ /* 0x000ee2000c2e1d00 */
[----:B------:R-:W-:-:S04]  /*0300*/  VIADD R32, R10, 0xffffe000 ;  /* 0xffffe0000a207836 */ /* 0x000fc80000000000 */
[----:B-1----:R-:W-:-:S04]  /*0310*/  IMAD.IADD R12, R5, 0x1, R32 ;  /* 0x00000001050c7824 */ /* 0x002fc800078e0220 */
[----:B------:R-:W-:-:S04]  /*0320*/  IMAD R13, R9, 0x4400, R12 ;  /* 0x00004400090d7824 */ /* 0x000fc800078e020c */
[----:B------:R-:W-:Y:S01]  /*0330*/  IMAD.WIDE R12, R13, 0x4, R2 ;  /* 0x000000040d0c7825 */ /* 0x000fe200078e0202 */
[----:B--2---:R-:W-:Y:S02]  /*0340*/  SEL R11, R20, 0xff800000, P3 ;  /* 0xff800000140b7807 */ /* 0x004fe40001800000 */
[----:B------:R-:W-:Y:S02]  /*0350*/  SEL R18, R21, 0xff800000, P3 ;  /* 0xff80000015127807 */ /* 0x000fe40001800000 */
[----:B---3--:R-:W-:Y:S02]  /*0360*/  SEL R24, R24, 0xff800000, P0 ;  /* 0xff80000018187807 */ /* 0x008fe40000000000 */
[----:B------:R-:W-:Y:S02]  /*0370*/  SEL R25, R25, 0xff800000, P0 ;  /* 0xff80000019197807 */ /* 0x000fe40000000000 */
[----:B------:R-:W-:Y:S02]  /*0380*/  FSETP.GT.AND P2, PT, R24, R11, PT ;  /* 0x0000000b1800720b */ /* 0x000fe40003f44000 */
[----:B------:R-:W-:-:S02]  /*0390*/  FSETP.GT.AND P4, PT, R25, R18, PT ;  /* 0x000000121900720b */ /* 0x000fc40003f84000 */
[----:B------:R-:W-:Y:S02]  /*03a0*/  SEL R17, R22, 0xff800000, P3 ;  /* 0xff80000016117807 */ /* 0x000fe40001800000 */
[----:B------:R-:W-:Y:S02]  /*03b0*/  SEL R26, R26, 0xff800000, P0 ;  /* 0xff8000001a1a7807 */ /* 0x000fe40000000000 */
[----:B------:R-:W-:Y:S02]  /*03c0*/  SEL R20, R23, 0xff800000, P3 ;  /* 0xff80000017147807 */ /* 0x000fe40001800000 */
[----:B------:R-:W-:Y:S02]  /*03d0*/  CS2R R22, SRZ ;  /* 0x0000000000167805 */ /* 0x000fe4000001ff00 */
[----:B------:R-:W-:Y:S02]  /*03e0*/  FSETP.NAN.AND P1, PT, R24, R24, PT ;  /* 0x000000181800720b */ /* 0x000fe40003f28000 */
[----:B------:R-:W-:-:S02]  /*03f0*/  FSETP.GT.AND P3, PT, R26, R17, PT ;  /* 0x000000111a00720b */ /* 0x000fc40003f64000 */
[----:B------:R-:W-:Y:S02]  /*0400*/  SEL R27, R27, 0xff800000, P0 ;  /* 0xff8000001b1b7807 */ /* 0x000fe40000000000 */
[----:B------:R-:W-:Y:S02]  /*0410*/  @!P2 SEL R24, R24, R11, P1 ;  /* 0x0000000b1818a207 */ /* 0x000fe40000800000 */
[----:B------:R-:W-:Y:S02]  /*0420*/  P2R R55, PR, RZ, 0x4 ;  /* 0x00000004ff377803 */ /* 0x000fe40000000000 */
[----:B------:R-:W-:Y:S02]  /*0430*/  FSETP.NAN.AND P1, PT, R25, R25, PT ;  /* 0x000000191900720b */ /* 0x000fe40003f28000 */
[----:B------:R-:W-:Y:S02]  /*0440*/  FSETP.GT.AND P2, PT, R27, R20, PT ;  /* 0x000000141b00720b */ /* 0x000fe40003f44000 */
[----:B------:R-:W-:-:S02]  /*0450*/  @!P4 SEL R25, R25, R18, P1 ;  /* 0x000000121919c207 */ /* 0x000fc40000800000 */
[----:B------:R-:W-:Y:S02]  /*0460*/  FSETP.NAN.AND P1, PT, R26, R26, PT ;  /* 0x0000001a1a00720b */ /* 0x000fe40003f28000 */
[----:B------:R-:W-:Y:S02]  /*0470*/  LEA R11, R16, 0x1, 0x1 ;  /* 0x00000001100b7811 */ /* 0x000fe400078e08ff */
[----:B------:R-:W-:Y:S02]  /*0480*/  @!P3 SEL R26, R26, R17, P1 ;  /* 0x000000111a1ab207 */ /* 0x000fe40000800000 */
[C---:B------:R-:W-:Y:S02]  /*0490*/  FSETP.NAN.AND P1, PT, R27.reuse, R27, PT ;  /* 0x0000001b1b00720b */ /* 0x040fe40003f28000 */
[----:B------:R-:W-:Y:S02]  /*04a0*/  P2R R60, PR, RZ, 0x8 ;  /* 0x00000008ff3c7803 */ /* 0x000fe40000000000 */
[----:B------:R-:W-:-:S02]  /*04b0*/  @!P2 SEL R27, R27, R20, P1 ;  /* 0x000000141b1ba207 */ /* 0x000fc40000800000 */
[----:B------:R-:W-:Y:S02]  /*04c0*/  CS2R R20, SRZ ;  /* 0x0000000000147805 */ /* 0x000fe4000001ff00 */
[----:B------:R-:W-:Y:S02]  /*04d0*/  ISETP.GT.AND P1, PT, R16, -0x1, PT ;  /* 0xffffffff1000780c */ /* 0x000fe40003f24270 */
[----:B------:R-:W-:Y:S02]  /*04e0*/  P2R R62, PR, RZ, 0x4 ;  /* 0x00000004ff3e7803 */ /* 0x000fe40000000000 */
[----:B------:R-:W-:Y:S02]  /*04f0*/  ISETP.LT.AND P5, PT, R11, 0x11, P1 ;  /* 0x000000110b00780c */ /* 0x000fe40000fa1270 */
[C---:B------:R-:W-:Y:S02]  /*0500*/  ISETP.GT.AND P6, PT, R9.reuse, -0x1, PT ;  /* 0xffffffff0900780c */ /* 0x040fe40003fc4270 */
[----:B------:R-:W-:Y:S01]  /*0510*/  ISETP.GT.AND P1, PT, R9, RZ, P5 ;  /* 0x000000ff0900720c */ /* 0x000fe20002f24270 */
[----:B------:R-:W-:Y:S01]  /*0520*/  VIADD R36, R10, 0xfffffe00 ;  /* 0xfffffe000a247836 */ /* 0x000fe20000000000 */
[----:B------:R-:W-:-:S02]  /*0530*/  P2R R61, PR, RZ, 0x10 ;  /* 0x00000010ff3d7803 */ /* 0x000fc40000000000 */
[----:B------:R-:W-:Y:S01]  /*0540*/  ISETP.LT.AND P1, PT, R5, 0x200, P1 ;  /* 0x000002000500780c */ /* 0x000fe20000f21270 */
[----:B------:R-:W-:Y:S01]  /*0550*/  VIADD R30, R10, 0x200 ;  /* 0x000002000a1e7836 */ /* 0x000fe20000000000 */
[----:B------:R-:W-:Y:S02]  /*0560*/  P2R R79, PR, RZ, 0x20 ;  /* 0x00000020ff4f7803 */ /* 0x000fe40000000000 */
[----:B------:R-:W-:-:S13]  /*0570*/  ISETP.LT.AND P1, PT, R4, 0x144, P1 ;  /* 0x000001440400780c */ /* 0x000fda0000f21270 */
[----:B------:R1:W2:Y:S01]  /*0580*/  @P1 LDG.E.EL.128 R20, desc[UR6][R12.64] ;  /* 0x000000060c141981 */ /* 0x0002a2000c2e1d00 */
[----:B------:R-:W-:Y:S01]  /*0590*/  P2R R29, PR, RZ, 0x2 ;  /* 0x00000002ff1d7803 */ /* 0x000fe20000000000 */
[----:B-1----:R-:W-:-:S04]  /*05a0*/  IMAD.IADD R12, R5, 0x1, R36 ;  /* 0x00000001050c7824 */ /* 0x002fc800078e0224 */
[----:B------:R-:W-:-:S04]  /*05b0*/  IMAD R13, R9, 0x4400, R12 ;  /* 0x00004400090d7824 */ /* 0x000fc800078e020c */
[----:B------:R-:W-:Y:S01]  /*05c0*/  IMAD.WIDE R12, R13, 0x4, R2 ;  /* 0x000000040d0c7825 */ /* 0x000fe200078e0202 */
[----:B--2---:R-:W-:Y:S02]  /*05d0*/  SEL R18, R23, 0xff800000, P1 ;  /* 0xff80000017127807 */ /* 0x004fe40000800000 */
[----:B------:R-:W-:Y:S02]  /*05e0*/  SEL R15, R22, 0xff800000, P1 ;  /* 0xff800000160f7807 */ /* 0x000fe40000800000 */
[----:B------:R-:W-:Y:S02]  /*05f0*/  CS2R R22, SRZ ;  /* 0x0000000000167805 */ /* 0x000fe4000001ff00 */
[-C--:B------:R-:W-:Y:S02]  /*0600*/  FSETP.GEU.AND P3, PT, R27, R18.reuse, PT ;  /* 0x000000121b00720b */ /* 0x080fe40003f6e000 */
[----:B------:R-:W-:Y:S02]  /*0610*/  FSETP.NAN.AND P2, PT, R18, R18, PT ;  /* 0x000000121200720b */ /* 0x000fe40003f48000 */
[----:B------:R-:W-:-:S02]  /*0620*/  P2R R63, PR, RZ, 0x8 ;  /* 0x00000008ff3f7803 */ /* 0x000fc40000000000 */
[----:B------:R-:W-:Y:S02]  /*0630*/  SEL R14, R21, 0xff800000, P1 ;  /* 0xff800000150e7807 */ /* 0x000fe40000800000 */
[----:B------:R-:W-:Y:S02]  /*0640*/  SEL R11, R20, 0xff800000, P1 ;  /* 0xff800000140b7807 */ /* 0x000fe40000800000 */
[----:B------:R-:W-:-:S03]  /*0650*/  CS2R R20, SRZ ;  /* 0x0000000000147805 */ /* 0x000fc6000001ff00 */
[----:B------:R-:W-:Y:S02]  /*0660*/  @P3 SEL R18, R18, R27, P2 ;  /* 0x0000001b12123207 */ /* 0x000fe40001000000 */
[-C--:B------:R-:W-:Y:S02]  /*0670*/  FSETP.GEU.AND P3, PT, R26, R15.reuse, PT ;  /* 0x0000000f1a00720b */ /* 0x080fe40003f6e000 */
[----:B------:R-:W-:Y:S02]  /*0680*/  FSETP.NAN.AND P2, PT, R15, R15, PT ;  /* 0x0000000f0f00720b */ /* 0x000fe40003f48000 */
[----:B------:R-:W-:-:S09]  /*0690*/  P2R R66, PR, RZ, 0x8 ;  /* 0x00000008ff427803 */ /* 0x000fd20000000000 */
        /* <DEDUP_REMOVED lines=9> */
[----:B------:R-:W-:-:S04]  /*0730*/  ISETP.GT.AND P2, PT, R16, RZ, P6 ;  /* 0x000000ff1000720c */ /* 0x000fc80003744270 */
[----:B------:R-:W-:-:S04]  /*0740*/  ISETP.LT.AND P2, PT, R5, 0x200, P2 ;  /* 0x000002000500780c */ /* 0x000fc80001741270 */
[----:B------:R-:W-:-:S13]  /*0750*/  ISETP.LT.AND P2, PT, R4, 0x144, P2 ;  /* 0x000001440400780c */ /* 0x000fda0001741270 */
[----:B------:R1:W2:Y:S01]  /*0760*/  @P2 LDG.E.EL.128 R20, desc[UR6][R12.64] ;  /* 0x000000060c142981 */ /* 0x0002a2000c2e1d00 */
[----:B------:R-:W-:Y:S02]  /*0770*/  CS2R R24, SRZ ;  /* 0x0000000000187805 */ /* 0x000fe4000001ff00 */
[----:B------:R-:W-:Y:S02]  /*0780*/  CS2R R26, SRZ ;  /* 0x00000000001a7805 */ /* 0x000fe4000001ff00 */
[----:B------:R-:W-:Y:S02]  /*0790*/  CS2R R68, SRZ ;  /* 0x0000000000447805 */ /* 0x000fe4000001ff00 */
[----:B------:R-:W-:Y:S02]  /*07a0*/  CS2R R70, SRZ ;  /* 0x0000000000467805 */ /* 0x000fe4000001ff00 */
[----:B------:R-:W-:Y:S01]  /*07b0*/  P2R R31, PR, RZ, 0x4 ;  /* 0x00000004ff1f7803 */ /* 0x000fe20000000000 */
[----:B-1----:R-:W-:-:S04]  /*07c0*/  IMAD.IADD R12, R5, 0x1, R10 ;  /* 0x00000001050c7824 */ /* 0x002fc800078e020a */
[----:B------:R-:W-:-:S04]  /*07d0*/  IMAD R13, R9, 0x4400, R12 ;  /* 0x00004400090d7824 */ /* 0x000fc800078e020c */
[----:B------:R-:W-:Y:S01]  /*07e0*/  IMAD.WIDE R12, R13, 0x4, R2 ;  /* 0x000000040d0c7825 */ /* 0x000fe200078e0202 */
[----:B--2---:R-:W-:Y:S02]  /*07f0*/  SEL R20, R20, 0xff800000, P2 ;  /* 0xff80000014147807 */ /* 0x004fe40001000000 */
[----:B------:R-:W-:Y:S02]  /*0800*/  SEL R21, R21, 0xff800000, P2 ;  /* 0xff80000015157807 */ /* 0x000fe40001000000 */
[-C--:B------:R-:W-:Y:S02]  /*0810*/  FSETP.GEU.AND P1, PT, R11, R20.reuse, PT ;  /* 0x000000140b00720b */ /* 0x080fe40003f2e000 */
[----:B------:R-:W-:Y:S02]  /*0820*/  FSETP.NAN.AND P3, PT, R20, R20, PT ;  /* 0x000000141400720b */ /* 0x000fe40003f68000 */
[----:B------:R-:W-:Y:S02]  /*0830*/  P2R R43, PR, RZ, 0x2 ;  /* 0x00000002ff2b7803 */ /* 0x000fe40000000000 */
[----:B------:R-:W-:-:S02]  /*0840*/  SEL R22, R22, 0xff800000, P2 ;  /* 0xff80000016167807 */ /* 0x000fc40001000000 */
[----:B------:R-:W-:-:S05]  /*0850*/  SEL R23, R23, 0xff800000, P2 ;  /* 0xff80000017177807 */ /* 0x000fca0001000000 */
[----:B------:R-:W-:Y:S02]  /*0860*/  @P1 SEL R20, R20, R11, P3 ;  /* 0x0000000b14141207 */ /* 0x000fe40001800000 */
[-C--:B------:R-:W-:Y:S02]  /*0870*/  FSETP.GEU.AND P1, PT, R14, R21.reuse, PT ;  /* 0x000000150e00720b */ /* 0x080fe40003f2e000 */
[----:B------:R-:W-:Y:S02]  /*0880*/  FSETP.NAN.AND P3, PT, R21, R21, PT ;  /* 0x000000151500720b */ /* 0x000fe40003f68000 */
[----:B------:R-:W-:Y:S02]  /*0890*/  P2R R44, PR, RZ, 0x2 ;  /* 0x00000002ff2c7803 */ /* 0x000fe40000000000 */
[----:B------:R-:W-:-:S07]  /*08a0*/  LOP3.LUT R11, R9, R16, RZ, 0xfc, !PT ;  /* 0x00000010090b7212 */ /* 0x000fce00078efcff */
        /* <DEDUP_REMOVED lines=9> */
[----:B------:R-:W-:-:S04]  /*0940*/  ISETP.GE.AND P3, PT, R5, 0x200, PT ;  /* 0x000002000500780c */ /* 0x000fc80003f66270 */
[----:B------:R-:W-:-:S04]  /*0950*/  ISETP.LT.AND P1, PT, R4, 0x144, !P3 ;  /* 0x000001440400780c */ /* 0x000fc80005f21270 */
[----:B------:R-:W-:Y:S02]  /*0960*/  ISETP.GT.AND P3, PT, R11, -0x1, P1 ;  /* 0xffffffff0b00780c */ /* 0x000fe40000f64270 */
[----:B------:R-:W-:-:S11]  /*0970*/  P2R R42, PR, RZ, 0x2 ;  /* 0x00000002ff2a7803 */ /* 0x000fd60000000000 */
[----:B------:R1:W2:Y:S01]  /*0980*/  @P3 LDG.E.EL.128 R24, desc[UR6][R12.64] ;  /* 0x000000060c183981 */ /* 0x0002a2000c2e1d00 */
        /* <DEDUP_REMOVED lines=14> */
[----:B------:R-:W-:-:S09]  /*0a70*/  P2R R48, PR, RZ, 0x2 ;  /* 0x00000002ff307803 */ /* 0x000fd20000000000 */
[----:B------:R-:W-:Y:S02]  /*0a80*/  @P1 SEL R15, R15, R22, P4 ;  /* 0x000000160f0f1207 */ /* 0x000fe40002000000 */
[----:B------:R-:W-:Y:S02]  /*0a90*/  CS2R R22, SRZ ;  /* 0x0000000000167805 */ /* 0x000fe4000001ff00 */
        /* <DEDUP_REMOVED lines=8> */
[----:B------:R-:W-:Y:S02]  /*0b20*/  CS2R R20, SRZ ;  /* 0x0000000000147805 */ /* 0x000fe4000001ff00 */
[----:B------:R-:W-:-:S04]  /*0b30*/  ISETP.GT.AND P4, PT, R9, -0x1, P5 ;  /* 0xffffffff0900780c */ /* 0x000fc80002f84270 */
[----:B------:R-:W-:-:S04]  /*0b40*/  ISETP.LT.AND P4, PT, R5, 0x200, P4 ;  /* 0x000002000500780c */ /* 0x000fc80002781270 */
[----:B------:R-:W-:-:S13]  /*0b50*/  ISETP.LT.AND P4, PT, R4, 0x144, P4 ;  /* 0x000001440400780c */ /* 0x000fda0002781270 */
[----:B------:R1:W2:Y:S01]  /*0b60*/  @P4 LDG.E.EL.128 R20, desc[UR6][R12.64] ;  /* 0x000000060c144981 */ /* 0x0002a2000c2e1d00 */
[----:B------:R-:W-:-:S04]  /*0b70*/  VIADD R26, R10, 0x2000 ;  /* 0x000020000a1a7836 */ /* 0x000fc80000000000 */
        /* <DEDUP_REMOVED lines=14> */
[----:B------:R-:W-:-:S07]  /*0c60*/  LEA R11, R9, 0x1, 0x1 ;  /* 0x00000001090b7811 */ /* 0x000fce00078e08ff */
        /* <DEDUP_REMOVED lines=9> */
[----:B------:R-:W-:-:S04]  /*0d00*/  ISETP.LT.AND P1, PT, R11, 0x11, P6 ;  /* 0x000000110b00780c */ /* 0x000fc80003721270 */
[----:B------:R-:W-:Y:S01]  /*0d10*/  ISETP.GT.AND P5, PT, R16, RZ, P1 ;  /* 0x000000ff1000720c */ /* 0x000fe20000fa4270 */
[----:B------:R-:W-:Y:S01]  /*0d20*/  VIADD R24, R10, 0x2200 ;  /* 0x000022000a187836 */ /* 0x000fe20000000000 */
[----:B------:R-:W-:Y:S02]  /*0d30*/  CS2R R18, SRZ ;  /* 0x0000000000127805 */ /* 0x000fe4000001ff00 */
[----:B------:R-:W-:Y:S02]  /*0d40*/  P2R R88, PR, RZ, 0x2 ;  /* 0x00000002ff587803 */ /* 0x000fe40000000000 */
[----:B------:R-:W-:-:S04]  /*0d50*/  ISETP.LT.AND P5, PT, R5, 0x200, P5 ;  /* 0x000002000500780c */ /* 0x000fc80002fa1270 */
[----:B------:R-:W-:-:S13]  /*0d60*/  ISETP.LT.AND P5, PT, R4, 0x144, P5 ;  /* 0x000001440400780c */ /* 0x000fda0002fa1270 */
[----:B------:R1:W2:Y:S02]  /*0d70*/  @P5 LDG.E.EL.128 R68, desc[UR6][R12.64] ;  /* 0x000000060c445981 */ /* 0x0002a4000c2e1d00 */
        /* <DEDUP_REMOVED lines=23> */
[----:B------:R-:W-:Y:S02]  /*0ef0*/  ISETP.GT.AND P6, PT, R16, -0x1, P1 ;  /* 0xffffffff1000780c */ /* 0x000fe40000fc4270 */
[----:B------:R-:W-:Y:S02]  /*0f00*/  CS2R R16, SRZ ;  /* 0x0000000000107805 */ /* 0x000fe4000001ff00 */
[----:B------:R-:W-:Y:S02]  /*0f10*/  ISETP.NE.AND P2, PT, R101, RZ, PT ;  /* 0x000000ff6500720c */ /* 0x000fe40003f45270 */
[----:B------:R-:W-:-:S04]  /*0f20*/  ISETP.LT.AND P6, PT, R5, 0x200, P6 ;  /* 0x000002000500780c */ /* 0x000fc800037c1270 */
[----:B------:R-:W-:-:S13]  /*0f30*/  ISETP.LT.AND P6, PT, R4, 0x144, P6 ;  /* 0x000001440400780c */ /* 0x000fda00037c1270 */
[----:B------:R1:W2:Y:S02]  /*0f40*/  @P6 LDG.E.EL.128 R16, desc[UR6][R12.64] ;  /* 0x000000060c106981 */ /* 0x0002a4000c2e1d00 */
[----:B-1----:R-:W-:Y:S02]  /*0f50*/  CS2R R12, SRZ ;  /* 0x00000000000c7805 */ /* 0x002fe4000001ff00 */
[----:B--2---:R-:W-:Y:S02]  /*0f60*/  SEL R23, R16, 0xff800000, P6 ;  /* 0xff80000010177807 */ /* 0x004fe40003000000 */
[----:B------:R-:W-:Y:S02]  /*0f70*/  SEL R22, R17, 0xff800000, P6 ;  /* 0xff80000011167807 */ /* 0x000fe40003000000 */
[----:B------:R-:W-:Y:S02]  /*0f80*/  CS2R R16, SRZ ;  /* 0x0000000000107805 */ /* 0x000fe4000001ff00 */
[----:B------:R-:W-:-:S02]  /*0f90*/  FSETP.GEU.AND P3, PT, R68, R23, PT ;  /* 0x000000174400720b */ /* 0x000fc40003f6e000 */
[----:B------:R-:W-:Y:S02]  /*0fa0*/  FSETP.NAN.AND P1, PT, R23, R23, PT ;  /* 0x000000171700720b */ /* 0x000fe40003f28000 */
[----:B------:R-:W-:Y:S02]  /*0fb0*/  P2R R70, PR, RZ, 0x8 ;  /* 0x00000008ff467803 */ /* 0x000fe40000000000 */
        /* <DEDUP_REMOVED lines=10> */
[----:B------:R-:W-:Y:S02]  /*1060*/  LOP3.LUT R11, R5, 0x4, RZ, 0xfc, !PT ;  /* 0x00000004050b7812 */ /* 0x000fe400078efcff */
[----:B------:R-:W-:-:S03]  /*1070*/  P2R R68, PR, RZ, 0x8 ;  /* 0x00000008ff447803 */ /* 0x000fc60000000000 */
[----:B------:R-:W-:-:S04]  /*1080*/  IMAD.IADD R38, R11, 0x1, R28 ;  /* 0x000000010b267824 */ /* 0x000fc800078e021c */
[----:B------:R-:W-:Y:S01]  /*1090*/  @P3 SEL R21, R21, R14, P1 ;  /* 0x0000000e15153207 */ /* 0x000fe20000800000 */
[----:B------:R-:W-:Y:S01]  /*10a0*/  IMAD.IADD R14, R11, 0x1, R34 ;  /* 0x000000010b0e7824 */ /* 0x000fe200078e0222 */
[-C--:B------:R-:W-:Y:S01]  /*10b0*/  FSETP.GEU.AND P3, PT, R71, R20.reuse, PT ;  /* 0x000000144700720b */ /* 0x080fe20003f6e000 */
[C---:B------:R-:W-:Y:S01]  /*10c0*/  IMAD R41, R9.reuse, 0x4400, R38 ;  /* 0x0000440009297824 */ /* 0x040fe200078e0226 */
[----:B------:R-:W-:Y:S01]  /*10d0*/  FSETP.NAN.AND P1, PT, R20, R20, PT ;  /* 0x000000141400720b */ /* 0x000fe20003f28000 */
[----:B------:R-:W-:Y:S01]  /*10e0*/  IMAD R39, R9, 0x4400, R14 ;  /* 0x0000440009277824 */ /* 0x000fe200078e020e */
[----:B------:R-:W-:Y:S01]  /*10f0*/  CS2R R14, SRZ ;  /* 0x00000000000e7805 */ /* 0x000fe2000001ff00 */
[----:B------:R-:W-:Y:S01]  /*1100*/  IMAD.WIDE R40, R41, 0x4, R2 ;  /* 0x0000000429287825 */ /* 0x000fe200078e0202 */
[----:B------:R-:W-:-:S03]  /*1110*/  P2R R67, PR, RZ, 0x8 ;  /* 0x00000008ff437803 */ /* 0x000fc60000000000 */
[----:B------:R-:W-:Y:S01]  /*1120*/  IMAD.WIDE R38, R39, 0x4, R2 ;  /* 0x0000000427267825 */ /* 0x000fe200078e0202 */
[----:B------:R-:W2:Y:S03]  /*1130*/  @P0 LDG.E.EL.128 R12, desc[UR6][R40.64] ;  /* 0x00000006280c0981 */ /* 0x000ea6000c2e1d00 */
[----:B------:R-:W-:Y:S01]  /*1140*/  @P3 SEL R20, R20, R71, P1 ;  /* 0x0000004714143207 */ /* 0x000fe20000800000 */
[----:B------:R-:W3:Y:S01]  /*1150*/  @P2 LDG.E.EL.128 R16, desc[UR6][R38.64] ;  /* 0x0000000626102981 */ /* 0x000ee2000c2e1d00 */
[----:B--2---:R-:W-:Y:S02]  /*1160*/  SEL R25, R12, 0xff800000, P0 ;  /* 0xff8000000c197807 */ /* 0x004fe40000000000 */
[----:B---3--:R-:W-:-:S04]  /*1170*/  SEL R16, R16, 0xff800000, P2 ;  /* 0xff80000010107807 */ /* 0x008fc80001000000 */
[C---:B------:R-:W-:Y:S02]  /*1180*/  FSETP.GT.AND P3, PT, R25.reuse, R16, PT ;  /* 0x000000101900720b */ /* 0x040fe40003f64000 */
[----:B------:R-:W-:Y:S02]  /*1190*/  FSETP.NAN.AND P1, PT, R25, R25, PT ;  /* 0x000000191900720b */ /* 0x000fe40003f28000 */
[----:B------:R-:W-:Y:S02]  /*11a0*/  SEL R12, R17, 0xff800000, P2 ;  /* 0xff800000110c7807 */ /* 0x000fe40001000000 */
[----:B------:R-:W-:Y:S02]  /*11b0*/  SEL R27, R13, 0xff800000, P0 ;  /* 0xff8000000d1b7807 */ /* 0x000fe40000000000 */
[----:B------:R-:W-:-:S05]  /*11c0*/  P2R R71, PR, RZ, 0x8 ;  /* 0x00000008ff477803 */ /* 0x000fca0000000000 */
[----:B------:R-:W-:Y:S02]  /*11d0*/  @!P3 SEL R25, R25, R16, P1 ;  /* 0x000000101919b207 */ /* 0x000fe40000800000 */
[C---:B------:R-:W-:Y:S02]  /*11e0*/  FSETP.GT.AND P3, PT, R27.reuse, R12, PT ;  /* 0x0000000c1b00720b */ /* 0x040fe40003f64000 */
[----:B------:R-:W-:Y:S02]  /*11f0*/  FSETP.NAN.AND P1, PT, R27, R27, PT ;  /* 0x0000001b1b00720b */ /* 0x000fe40003f28000 */
[----:B------:R-:W-:Y:S02]  /*1200*/  SEL R13, R18, 0xff800000, P2 ;  /* 0xff800000120d7807 */ /* 0x000fe40001000000 */
[----:B------:R-:W-:-:S07]  /*1210*/  SEL R18, R14, 0xff800000, P0 ;  /* 0xff8000000e127807 */ /* 0x000fce0000000000 */
[----:B------:R-:W-:Y:S02]  /*1220*/  @!P3 SEL R27, R27, R12, P1 ;  /* 0x0000000c1b1bb207 */ /* 0x000fe40000800000 */
[C---:B------:R-:W-:Y:S02]  /*1230*/  FSETP.GT.AND P1, PT, R18.reuse, R13, PT ;  /* 0x0000000d1200720b */ /* 0x040fe40003f24000 */
[----:B------:R-:W-:Y:S02]  /*1240*/  P2R R73, PR, RZ, 0x8 ;  /* 0x00000008ff497803 */ /* 0x000fe40000000000 */
[----:B------:R-:W-:Y:S02]  /*1250*/  FSETP.NAN.AND P3, PT, R18, R18, PT ;  /* 0x000000121200720b */ /* 0x000fe40003f68000 */
[----:B------:R-:W-:Y:S02]  /*1260*/  SEL R12, R19, 0xff800000, P2 ;  /* 0xff800000130c7807 */ /* 0x000fe40001000000 */
[----:B------:R-:W-:-:S05]  /*1270*/  SEL R19, R15, 0xff800000, P0 ;  /* 0xff8000000f137807 */ /* 0x000fca0000000000 */
[----:B------:R-:W-:Y:S02]  /*1280*/  @!P1 SEL R18, R18, R13, P3 ;  /* 0x0000000d12129207 */ /* 0x000fe40001800000 */
[----:B------:R-:W-:Y:S01]  /*1290*/  FSETP.GT.AND P3, PT, R19, R12, PT ;  /* 0x0000000c1300720b */ /* 0x000fe20003f64000 */
[----:B------:R-:W-:Y:S01]  /*12a0*/  IMAD.IADD R14, R11, 0x1, R32 ;  /* 0x000000010b0e7824 */ /* 0x000fe200078e0220 */
[----:B------:R-:W-:Y:S02]  /*12b0*/  P2R R75, PR, RZ, 0x2 ;  /* 0x00000002ff4b7803 */ /* 0x000fe40000000000 */
[----:B------:R-:W-:Y:S02]  /*12c0*/  ISETP.NE.AND P1, PT, R29, RZ, PT ;  /* 0x000000ff1d00720c */ /* 0x000fe40003f25270 */
[----:B------:R-:W-:Y:S01]  /*12d0*/  FSETP.NAN.AND P2, PT, R19, R19, PT ;  /* 0x000000131300720b */ /* 0x000fe20003f48000 */
[----:B------:R-:W-:Y:S01]  /*12e0*/  IMAD R17, R9, 0x4400, R14 ;  /* 0x0000440009117824 */ /* 0x000fe200078e020e */
[----:B------:R-:W-:-:S03]  /*12f0*/  CS2R R14, SRZ ;  /* 0x00000000000e7805 */ /* 0x000fc6000001ff00 */
[----:B------:R-:W-:Y:S02]  /*1300*/  IMAD.WIDE R16, R17, 0x4, R2 ;  /* 0x0000000411107825 */ /* 0x000fe400078e0202 */
[----:B------:R-:W-:Y:S02]  /*1310*/  @!P3 SEL R19, R19, R12, P2 ;  /* 0x0000000c1313b207 */ /* 0x000fe40001000000 */
[----:B------:R-:W-:-:S06]  /*1320*/  CS2R R12, SRZ ;  /* 0x00000000000c7805 */ /* 0x000fcc000001ff00 */
[----:B------:R-:W2:Y:S01]  /*1330*/  @P1 LDG.E.EL.128 R12, desc[UR6][R16.64] ;  /* 0x00000006100c1981 */ /* 0x000ea2000c2e1d00 */
[----:B------:R-:W-:Y:S02]  /*1340*/  P2R R77, PR, RZ, 0x8 ;  /* 0x00000008ff4d7803 */ /* 0x000fe40000000000 */
[----:B--2---:R-:W-:-:S04]  /*1350*/  SEL R40, R15, 0xff800000, P1 ;  /* 0xff8000000f287807 */ /* 0x004fc80000800000 */
[-C--:B------:R-:W-:Y:S02]  /*1360*/  FSETP.GEU.AND P3, PT, R19, R40.reuse, PT ;  /* 0x000000281300720b */ /* 0x080fe40003f6e000 */
[----:B------:R-:W-:Y:S02]  /*1370*/  FSETP.NAN.AND P2, PT, R40, R40, PT ;  /* 0x000000282800720b */ /* 0x000fe40003f48000 */
[----:B------:R-:W-:-:S09]  /*1380*/  P2R R72, PR, RZ, 0x8 ;  /* 0x00000008ff487803 */ /* 0x000fd20000000000 */
[----:B------:R-:W-:Y:S02]  /*1390*/  @P3 SEL R40, R40, R19, P2 ;  /* 0x0000001328283207 */ /* 0x000fe40001000000 */
[----:B------:R-:W-:-:S04]  /*13a0*/  SEL R19, R14, 0xff800000, P1 ;  /* 0xff8000000e137807 */ /* 0x000fc80000800000 */
[-C--:B------:R-:W-:Y:S02]  /*13b0*/  FSETP.GEU.AND P3, PT, R18, R19.reuse, PT ;  /* 0x000000131200720b */ /* 0x080fe40003f6e000 */
[----:B------:R-:W-:Y:S02]  /*13c0*/  FSETP.NAN.AND P2, PT, R19, R19, PT ;  /* 0x000000131300720b */ /* 0x000fe40003f48000 */
[----:B------:R-:W-:-:S09]  /*13d0*/  SEL R38, R13, 0xff800000, P1 ;  /* 0xff8000000d267807 */ /* 0x000fd20000800000 */
[----:B------:R-:W-:Y:S02]  /*13e0*/  @P3 SEL R19, R19, R18, P2 ;  /* 0x0000001213133207 */ /* 0x000fe40001000000 */
[-C--:B------:R-:W-:Y:S02]  /*13f0*/  FSETP.GEU.AND P2, PT, R27, R38.reuse, PT ;  /* 0x000000261b00720b */ /* 0x080fe40003f4e000 */
[----:B------:R-:W-:Y:S02]  /*1400*/  P2R R74, PR, RZ, 0x8 ;  /* 0x00000008ff4a7803 */ /* 0x000fe40000000000 */
[----:B------:R-:W-:Y:S01]  /*1410*/  FSETP.NAN.AND P3, PT, R38, R38, PT ;  /* 0x000000262600720b */ /* 0x000fe20003f68000 */
[----:B------:R-:W-:Y:S01]  /*1420*/  IMAD.IADD R14, R11, 0x1, R36 ;  /* 0x000000010b0e7824 */ /* 0x000fe200078e0224 */
[----:B------:R-:W-:-:S07]  /*1430*/  P2R R76, PR, RZ, 0x4 ;  /* 0x00000004ff4c7803 */ /* 0x000fce0000000000 */
[----:B------:R-:W-:Y:S02]  /*1440*/  @P2 SEL R38, R38, R27, P3 ;  /* 0x0000001b26262207 */ /* 0x000fe40001800000 */
[----:B------:R-:W-:Y:S01]  /*1450*/  ISETP.NE.AND P2, PT, R31, RZ, PT ;  /* 0x000000ff1f00720c */ /* 0x000fe20003f45270 */
[----:B------:R-:W-:Y:S01]  /*1460*/  IMAD R17, R9, 0x4400, R14 ;  /* 0x0000440009117824 */ /* 0x000fe200078e020e */
[----:B------:R-:W-:Y:S02]  /*1470*/  SEL R18, R12, 0xff800000, P1 ;  /* 0xff8000000c127807 */ /* 0x000fe40000800000 */
[----:B------:R-:W-:Y:S02]  /*1480*/  CS2R R12, SRZ ;  /* 0x00000000000c7805 */ /* 0x000fe4000001ff00 */
[----:B------:R-:W-:Y:S01]  /*1490*/  CS2R R14, SRZ ;  /* 0x00000000000e7805 */ /* 0x000fe2000001ff00 */
[----:B------:R-:W-:-:S06]  /*14a0*/  IMAD.WIDE R16, R17, 0x4, R2 ;  /* 0x0000000411107825 */ /* 0x000fcc00078e0202 */
[----:B------:R-:W2:Y:S01]  /*14b0*/  @P2 LDG.E.EL.128 R12, desc[UR6][R16.64] ;  /* 0x00000006100c2981 */ /* 0x000ea2000c2e1d00 */
[-C--:B------:R-:W-:Y:S02]  /*14c0*/  FSETP.GEU.AND P3, PT, R25, R18.reuse, PT ;  /* 0x000000121900720b */ /* 0x080fe40003f6e000 */
[----:B------:R-:W-:Y:S02]  /*14d0*/  P2R R106, PR, RZ, 0x2 ;  /* 0x00000002ff6a7803 */ /* 0x000fe40000000000 */
[----:B------:R-:W-:Y:S02]  /*14e0*/  FSETP.NAN.AND P1, PT, R18, R18, PT ;  /* 0x000000121200720b */ /* 0x000fe40003f28000 */
[----:B------:R-:W-:-:S07]  /*14f0*/  P2R R78, PR, RZ, 0x8 ;  /* 0x00000008ff4e7803 */ /* 0x000fce0000000000 */
[----:B------:R-:W-:Y:S02]  /*1500*/  @P3 SEL R18, R18, R25, P1 ;  /* 0x0000001912123207 */ /* 0x000fe40000800000 */
[----:B--2---:R-:W-:-:S04]  /*1510*/  SEL R25, R12, 0xff800000, P2 ;  /* 0xff8000000c197807 */ /* 0x004fc80001000000 */
[-C--:B------:R-:W-:Y:S02]  /*1520*/  FSETP.GEU.AND P3, PT, R18, R25.reuse, PT ;  /* 0x000000191200720b */ /* 0x080fe40003f6e000 */
[----:B------:R-:W-:Y:S02]  /*1530*/  FSETP.NAN.AND P1, PT, R25, R25, PT ;  /* 0x000000191900720b */ /* 0x000fe40003f28000 */
[----:B------:R-:W-:Y:S02]  /*1540*/  SEL R27, R13, 0xff800000, P2 ;  /* 0xff8000000d1b7807 */ /* 0x000fe40001000000 */
[----:B------:R-:W-:-:S07]  /*1550*/  P2R R80, PR, RZ, 0x8 ;  /* 0x00000008ff507803 */ /* 0x000fce0000000000 */
[----:B------:R-:W-:Y:S02]  /*1560*/  @P3 SEL R25, R25, R18, P1 ;  /* 0x0000001219193207 */ /* 0x000fe40000800000 */
[-C--:B------:R-:W-:Y:S02]  /*1570*/  FSETP.GEU.AND P3, PT, R38, R27.reuse, PT ;  /* 0x0000001b2600720b */ /* 0x080fe40003f6e000 */
[----:B------:R-:W-:Y:S02]  /*1580*/  FSETP.NAN.AND P1, PT, R27, R27, PT ;  /* 0x0000001b1b00720b */ /* 0x000fe40003f28000 */
[----:B------:R-:W-:Y:S02]  /*1590*/  SEL R18, R14, 0xff800000, P2 ;  /* 0xff8000000e127807 */ /* 0x000fe40001000000 */
[----:B------:R-:W-:-:S07]  /*15a0*/  P2R R81, PR, RZ, 0x8 ;  /* 0x00000008ff517803 */ /* 0x000fce0000000000 */
[----:B------:R-:W-:Y:S02]  /*15b0*/  @P3 SEL R27, R27, R38, P1 ;  /* 0x000000261b1b3207 */ /* 0x000fe40000800000 */
[-C--:B------:R-:W-:Y:S02]  /*15c0*/  FSETP.GEU.AND P3, PT, R19, R18.reuse, PT ;  /* 0x000000121300720b */ /* 0x080fe40003f6e000 */
[----:B------:R-:W-:Y:S01]  /*15d0*/  FSETP.NAN.AND P1, PT, R18, R18, PT ;  /* 0x000000121200720b */ /* 0x000fe20003f28000 */
[----:B------:R-:W-:Y:S01]  /*15e0*/  IMAD.IADD R14, R11, 0x1, R10 ;  /* 0x000000010b0e7824 */ /* 0x000fe200078e020a */
[----:B------:R-:W-:-:S03]  /*15f0*/  P2R R82, PR, RZ, 0x8 ;  /* 0x00000008ff527803 */ /* 0x000fc60000000000 */
[----:B------:R-:W-:-:S06]  /*1600*/  IMAD R17, R9, 0x4400, R14 ;  /* 0x0000440009117824 */ /* 0x000fcc00078e020e */
[----:B------:R-:W-:Y:S02]  /*1610*/  @P3 SEL R18, R18, R19, P1 ;  /* 0x0000001312123207 */ /* 0x000fe40000800000 */
[----:B------:R-:W-:Y:S02]  /*1620*/  ISETP.NE.AND P3, PT, R33, RZ, PT ;  /* 0x000000ff2100720c */ /* 0x000fe40003f65270 */
[----:B------:R-:W-:Y:S02]  /*1630*/  CS2R R12, SRZ ;  /* 0x00000000000c7805 */ /* 0x000fe4000001ff00 */
[----:B------:R-:W-:Y:S02]  /*1640*/  SEL R19, R15, 0xff800000, P2 ;  /* 0xff8000000f137807 */ /* 0x000fe40001000000 */
[----:B------:R-:W-:Y:S01]  /*1650*/  CS2R R14, SRZ ;  /* 0x00000000000e7805 */ /* 0x000fe2000001ff00 */
[----:B------:R-:W-:-:S06]  /*1660*/  IMAD.WIDE R16, R17, 0x4, R2 ;  /* 0x0000000411107825 */ /* 0x000fcc00078e0202 */
[----:B------:R-:W2:Y:S01]  /*1670*/  @P3 LDG.E.EL.128 R12, desc[UR6][R16.64] ;  /* 0x00000006100c3981 */ /* 0x000ea2000c2e1d00 */
[----:B------:R-:W-:Y:S02]  /*1680*/  P2R R107, PR, RZ, 0x4 ;  /* 0x00000004ff6b7803 */ /* 0x000fe40000000000 */
[-C--:B------:R-:W-:Y:S02]  /*1690*/  FSETP.GEU.AND P2, PT, R40, R19.reuse, PT ;  /* 0x000000132800720b */ /* 0x080fe40003f4e000 */
[----:B------:R-:W-:Y:S02]  /*16a0*/  FSETP.NAN.AND P1, PT, R19, R19, PT ;  /* 0x000000131300720b */ /* 0x000fe40003f28000 */
[----:B------:R-:W-:-:S09]  /*16b0*/  P2R R83, PR, RZ, 0x4 ;  /* 0x00000004ff537803 */ /* 0x000fd20000000000 */
[----:B------:R-:W-:Y:S02]  /*16c0*/  @P2 SEL R19, R19, R40, P1 ;  /* 0x0000002813132207 */ /* 0x000fe40000800000 */
[----:B--2---:R-:W-:-:S04]  /*16d0*/  SEL R40, R15, 0xff800000, P3 ;  /* 0xff8000000f287807 */ /* 0x004fc80001800000 */
[-C--:B------:R-:W-:Y:S02]  /*16e0*/  FSETP.GEU.AND P2, PT, R19, R40.reuse, PT ;  /* 0x000000281300720b */ /* 0x080fe40003f4e000 */
[----:B------:R-:W-:Y:S02]  /*16f0*/  FSETP.NAN.AND P1, PT, R40, R40, PT ;  /* 0x000000282800720b */ /* 0x000fe40003f28000 */
[----:B------:R-:W-:-:S09]  /*1700*/  P2R R84, PR, RZ, 0x4 ;  /* 0x00000004ff547803 */ /* 0x000fd20000000000 */
[----:B------:R-:W-:Y:S02]  /*1710*/  @P2 SEL R40, R40, R19, P1 ;  /* 0x0000001328282207 */ /* 0x000fe40000800000 */
[----:B------:R-:W-:-:S04]  /*1720*/  SEL R19, R14, 0xff800000, P3 ;  /* 0xff8000000e137807 */ /* 0x000fc80001800000 */
[-C--:B------:R-:W-:Y:S01]  /*1730*/  FSETP.GEU.AND P2, PT, R18, R19.reuse, PT ;  /* 0x000000131200720b */ /* 0x080fe20003f4e000 */
[----:B------:R-:W-:Y:S01]  /*1740*/  IMAD.IADD R14, R11, 0x1, R30 ;  /* 0x000000010b0e7824 */ /* 0x000fe200078e021e */
[----:B------:R-:W-:-:S03]  /*1750*/  FSETP.NAN.AND P1, PT, R19, R19, PT ;  /* 0x000000131300720b */ /* 0x000fc60003f28000 */
[----:B------:R-:W-:Y:S01]  /*1760*/  IMAD R17, R9, 0x4400, R14 ;  /* 0x0000440009117824 */ /* 0x000fe200078e020e */
[----:B------:R-:W-:Y:S02]  /*1770*/  SEL R38, R13, 0xff800000, P3 ;  /* 0xff8000000d267807 */ /* 0x000fe40001800000 */
[----:B------:R-:W-:Y:S01]  /*1780*/  CS2R R14, SRZ ;  /* 0x00000000000e7805 */ /* 0x000fe2000001ff00 */
[----:B------:R-:W-:-:S04]  /*1790*/  IMAD.WIDE R16, R17, 0x4, R2 ;  /* 0x0000000411107825 */ /* 0x000fc800078e0202 */
[----:B------:R-:W-:Y:S02]  /*17a0*/  @P2 SEL R19, R19, R18, P1 ;  /* 0x0000001213132207 */ /* 0x000fe40000800000 */
[----:B------:R-:W-:Y:S02]  /*17b0*/  SEL R18, R12, 0xff800000, P3 ;  /* 0xff8000000c127807 */ /* 0x000fe40001800000 */
[----:B------:R-:W-:-:S06]  /*17c0*/  CS2R R12, SRZ ;  /* 0x00000000000c7805 */ /* 0x000fcc000001ff00 */
[----:B------:R-:W2:Y:S01]  /*17d0*/  @P4 LDG.E.EL.128 R12, desc[UR6][R16.64] ;  /* 0x00000006100c4981 */ /* 0x000ea2000c2e1d00 */
[----:B------:R-:W-:Y:S02]  /*17e0*/  P2R R85, PR, RZ, 0x4 ;  /* 0x00000004ff557803 */ /* 0x000fe40000000000 */
        /* <DEDUP_REMOVED lines=19> */
[-C--:B------:R-:W-:Y:S01]  /*1920*/  FSETP.GEU.AND P2, PT, R19, R18.reuse, PT ;  /* 0x000000121300720b */ /* 0x080fe20003f4e000 */
[----:B------:R-:W-:Y:S01]  /*1930*/  IMAD.IADD R14, R11, 0x1, R26 ;  /* 0x000000010b0e7824 */ /* 0x000fe200078e021a */
[----:B------:R-:W-:-:S03]  /*1940*/  FSETP.NAN.AND P1, PT, R18, R18, PT ;  /* 0x000000121200720b */ /* 0x000fc60003f28000 */
[----:B------:R-:W-:Y:S01]  /*1950*/  IMAD R17, R9, 0x4400, R14 ;  /* 0x0000440009117824 */ /* 0x000fe200078e020e */
[----:B------:R-:W-:-:S03]  /*1960*/  CS2R R12, SRZ ;  /* 0x00000000000c7805 */ /* 0x000fc6000001ff00 */
        /* <DEDUP_REMOVED lines=26> */
[----:B------:R1:W2:Y:S01]  /*1b10*/  @P6 LDG.E.EL.128 R12, desc[UR6][R16.64] ;  /* 0x00000006100c6981 */ /* 0x0002a2000c2e1d00 */
        /* <DEDUP_REMOVED lines=9> */
[----:B------:R-:W-:Y:S02]  /*1bb0*/  LOP3.LUT R27, R5, 0x8, RZ, 0xfc, !PT ;  /* 0x00000008051b7812 */ /* 0x000fe400078efcff */
[----:B------:R-:W-:Y:S02]  /*1bc0*/  P2R R96, PR, RZ, 0x4 ;  /* 0x00000004ff607803 */ /* 0x000fe40000000000 */
[----:B------:R-:W-:Y:S02]  /*1bd0*/  ISETP.NE.AND P2, PT, R101, RZ, PT ;  /* 0x000000ff6500720c */ /* 0x000fe40003f45270 */
[----:B-1----:R-:W-:Y:S02]  /*1be0*/  CS2R R16, SRZ ;  /* 0x0000000000107805 */ /* 0x002fe4000001ff00 */
        /* <DEDUP_REMOVED lines=17> */
[C---:B------:R-:W-:Y:S02]  /*1d00*/  IMAD.IADD R18, R27.reuse, 0x1, R34 ;  /* 0x000000011b127824 */ /* 0x040fe400078e0222 */
[----:B------:R-:W-:Y:S01]  /*1d10*/  IMAD.IADD R38, R27, 0x1, R28 ;  /* 0x000000011b267824 */ /* 0x000fe200078e021c */
[----:B------:R-:W-:Y:S01]  /*1d20*/  FSETP.NAN.AND P1, PT, R25, R25, PT ;  /* 0x000000191900720b */ /* 0x000fe20003f28000 */
[C---:B------:R-:W-:Y:S02]  /*1d30*/  IMAD R39, R9.reuse, 0x4400, R18 ;  /* 0x0000440009277824 */ /* 0x040fe400078e0212 */
[----:B------:R-:W-:Y:S01]  /*1d40*/  IMAD R41, R9, 0x4400, R38 ;  /* 0x0000440009297824 */ /* 0x000fe200078e0226 */
[----:B------:R-:W-:-:S02]  /*1d50*/  CS2R R12, SRZ ;  /* 0x00000000000c7805 */ /* 0x000fc4000001ff00 */
[----:B------:R-:W-:Y:S02]  /*1d60*/  CS2R R14, SRZ ;  /* 0x00000000000e7805 */ /* 0x000fe4000001ff00 */
[----:B------:R-:W-:Y:S01]  /*1d70*/  CS2R R18, SRZ ;  /* 0x0000000000127805 */ /* 0x000fe2000001ff00 */
[----:B------:R-:W-:Y:S01]  /*1d80*/  IMAD.WIDE R38, R39, 0x4, R2 ;  /* 0x0000000427267825 */ /* 0x000fe200078e0202 */
[----:B------:R-:W-:-:S03]  /*1d90*/  @P3 SEL R25, R25, R40, P1 ;  /* 0x0000002819193207 */ /* 0x000fc60000800000 */
[----:B------:R-:W-:Y:S01]  /*1da0*/  IMAD.WIDE R40, R41, 0x4, R2 ;  /* 0x0000000429287825 */ /* 0x000fe200078e0202 */
[----:B------:R-:W2:Y:S04]  /*1db0*/  @P2 LDG.E.EL.128 R12, desc[UR6][R38.64] ;  /* 0x00000006260c2981 */ /* 0x000ea8000c2e1d00 */
[----:B------:R-:W3:Y:S01]  /*1dc0*/  @P0 LDG.E.EL.128 R16, desc[UR6][R40.64] ;  /* 0x0000000628100981 */ /* 0x000ee2000c2e1d00 */
[----:B------:R-:W-:Y:S02]  /*1dd0*/  P2R R100, PR, RZ, 0x8 ;  /* 0x00000008ff647803 */ /* 0x000fe40000000000 */
[----:B--2---:R-:W-:Y:S02]  /*1de0*/  SEL R12, R12, 0xff800000, P2 ;  /* 0xff8000000c0c7807 */ /* 0x004fe40001000000 */
[----:B---3--:R-:W-:-:S04]  /*1df0*/  SEL R35, R16, 0xff800000, P0 ;  /* 0xff80000010237807 */ /* 0x008fc80000000000 */
[C---:B------:R-:W-:Y:S02]  /*1e00*/  FSETP.GT.AND P3, PT, R35.reuse, R12, PT ;  /* 0x0000000c2300720b */ /* 0x040fe40003f64000 */
[----:B------:R-:W-:Y:S02]  /*1e10*/  FSETP.NAN.AND P1, PT, R35, R35, PT ;  /* 0x000000232300720b */ /* 0x000fe40003f28000 */
[----:B------:R-:W-:Y:S02]  /*1e20*/  SEL R37, R17, 0xff800000, P0 ;  /* 0xff80000011257807 */ /* 0x000fe40000000000 */
[----:B------:R-:W-:-:S07]  /*1e30*/  P2R R102, PR, RZ, 0x8 ;  /* 0x00000008ff667803 */ /* 0x000fce0000000000 */
[----:B------:R-:W-:Y:S02]  /*1e40*/  @!P3 SEL R35, R35, R12, P1 ;  /* 0x0000000c2323b207 */ /* 0x000fe40000800000 */
[----:B------:R-:W-:-:S04]  /*1e50*/  SEL R12, R13, 0xff800000, P2 ;  /* 0xff8000000d0c7807 */ /* 0x000fc80001000000 */
[C---:B------:R-:W-:Y:S02]  /*1e60*/  FSETP.GT.AND P3, PT, R37.reuse, R12, PT ;  /* 0x0000000c2500720b */ /* 0x040fe40003f64000 */
[----:B------:R-:W-:Y:S02]  /*1e70*/  FSETP.NAN.AND P1, PT, R37, R37, PT ;  /* 0x000000252500720b */ /* 0x000fe40003f28000 */
[----:B------:R-:W-:Y:S02]  /*1e80*/  SEL R13, R14, 0xff800000, P2 ;  /* 0xff8000000e0d7807 */ /* 0x000fe40001000000 */
[----:B------:R-:W-:Y:S02]  /*1e90*/  SEL R18, R18, 0xff800000, P0 ;  /* 0xff80000012127807 */ /* 0x000fe40000000000 */
[----:B------:R-:W-:-:S05]  /*1ea0*/  P2R R104, PR, RZ, 0x8 ;  /* 0x00000008ff687803 */ /* 0x000fca0000000000 */
[----:B------:R-:W-:Y:S02]  /*1eb0*/  @!P3 SEL R37, R37, R12, P1 ;  /* 0x0000000c2525b207 */ /* 0x000fe40000800000 */
[C---:B------:R-:W-:Y:S02]  /*1ec0*/  FSETP.GT.AND P3, PT, R18.reuse, R13, PT ;  /* 0x0000000d1200720b */ /* 0x040fe40003f64000 */
[----:B------:R-:W-:Y:S02]  /*1ed0*/  SEL R12, R15, 0xff800000, P2 ;  /* 0xff8000000f0c7807 */ /* 0x000fe40001000000 */
[----:B------:R-:W-:Y:S02]  /*1ee0*/  SEL R19, R19, 0xff800000, P0 ;  /* 0xff80000013137807 */ /* 0x000fe40000000000 */
[----:B------:R-:W-:Y:S02]  /*1ef0*/  FSETP.NAN.AND P1, PT, R18, R18, PT ;  /* 0x000000121200720b */ /* 0x000fe40003f28000 */
[----:B------:R-:W-:Y:S01]  /*1f00*/  FSETP.GT.AND P2, PT, R19, R12, PT ;  /* 0x0000000c1300720b */ /* 0x000fe20003f44000 */
[----:B------:R-:W-:Y:S01]  /*1f10*/  IMAD.IADD R14, R27, 0x1, R32 ;  /* 0x000000011b0e7824 */ /* 0x000fe200078e0220 */
[----:B------:R-:W-:-:S03]  /*1f20*/  P2R R105, PR, RZ, 0x8 ;  /* 0x00000008ff697803 */ /* 0x000fc60000000000 */
[----:B------:R-:W-:Y:S02]  /*1f30*/  @!P3 SEL R18, R18, R13, P1 ;  /* 0x0000000d1212b207 */ /* 0x000fe40000800000 */
[----:B------:R-:W-:Y:S02]  /*1f40*/  ISETP.NE.AND P3, PT, R103, RZ, PT ;  /* 0x000000ff6700720c */ /* 0x000fe40003f65270 */
[----:B------:R-:W-:Y:S02]  /*1f50*/  ISETP.NE.AND P1, PT, R106, RZ, PT ;  /* 0x000000ff6a00720c */ /* 0x000fe40003f25270 */
[----:B------:R-:W-:Y:S02]  /*1f60*/  P2R R103, PR, RZ, 0x1 ;  /* 0x00000001ff677803 */ /* 0x000fe40000000000 */
[----:B------:R-:W-:Y:S01]  /*1f70*/  FSETP.NAN.AND P0, PT, R19, R19, PT ;  /* 0x000000131300720b */ /* 0x000fe20003f08000 */
[----:B------:R-:W-:Y:S01]  /*1f80*/  IMAD R17, R9, 0x4400, R14 ;  /* 0x0000440009117824 */ /* 0x000fe200078e020e */
[----:B------:R-:W-:-:S02]  /*1f90*/  CS2R R14, SRZ ;  /* 0x00000000000e7805 */ /* 0x000fc4000001ff00 */
[----:B------:R-:W-:Y:S02]  /*1fa0*/  @!P2 SEL R19, R19, R12, P0 ;  /* 0x0000000c1313a207 */ /* 0x000fe40000000000 */
[----:B------:R-:W-:Y:S01]  /*1fb0*/  CS2R R12, SRZ ;  /* 0x00000000000c7805 */ /* 0x000fe2000001ff00 */
[----:B------:R-:W-:-:S05]  /*1fc0*/  IMAD.WIDE R16, R17, 0x4, R2 ;  /* 0x0000000411107825 */ /* 0x000fca00078e0202 */
        /* <DEDUP_REMOVED lines=136> */
[----:B------:R-:W-:Y:S01]  /*2850*/  ISETP.NE.AND P1, PT, R101, RZ, PT ;  /* 0x000000ff6500720c */ /* 0x000fe20003f25270 */
[----:B------:R-:W-:-:S04]  /*2860*/  IMAD.IADD R34, R35, 0x1, R34 ;  /* 0x0000000123227824 */ /* 0x000fc800078e0222 */
[----:B-1----:R-:W-:-:S04]  /*2870*/  IMAD R39, R9, 0x4400, R34 ;  /* 0x0000440009277824 */ /* 0x002fc800078e0222 */
[----:B------:R-:W-:Y:S01]  /*2880*/  IMAD.WIDE R38, R39, 0x4, R2 ;  /* 0x0000000427267825 */ /* 0x000fe200078e0202 */
        /* <DEDUP_REMOVED lines=8> */
[----:B------:R-:W-:-:S09]  /*2910*/  P2R R128, PR, RZ, 0x4 ;  /* 0x00000004ff807803 */ /* 0x000fd20000000000 */
[----:B------:R-:W-:Y:S02]  /*2920*/  @P2 SEL R17, R17, R18, P0 ;  /* 0x0000001211112207 */ /* 0x000fe40000000000 */
[----:B------:R-:W-:-:S04]  /*2930*/  SEL R18, R14, 0xff800000, P6 ;  /* 0xff8000000e127807 */ /* 0x000fc80003000000 */
[-C--:B------:R-:W-:Y:S02]  /*2940*/  FSETP.GEU.AND P2, PT, R19, R18.reuse, PT ;  /* 0x000000121300720b */ /* 0x080fe40003f4e000 */
[----:B------:R-:W-:Y:S02]  /*2950*/  FSETP.NAN.AND P0, PT, R18, R18, PT ;  /* 0x000000121200720b */ /* 0x000fe40003f08000 */
[----:B------:R-:W-:-:S09]  /*2960*/  CS2R R12, SRZ ;  /* 0x00000000000c7805 */ /* 0x000fd2000001ff00 */
[----:B------:R-:W-:Y:S02]  /*2970*/  @P2 SEL R18, R18, R19, P0 ;  /* 0x0000001312122207 */ /* 0x000fe40000000000 */
[----:B------:R-:W-:Y:S02]  /*2980*/  SEL R19, R15, 0xff800000, P6 ;  /* 0xff8000000f137807 */ /* 0x000fe40003000000 */
[----:B------:R-:W-:-:S06]  /*2990*/  CS2R R14, SRZ ;  /* 0x00000000000e7805 */ /* 0x000fcc000001ff00 */
[----:B------:R1:W2:Y:S01]  /*29a0*/  @P1 LDG.E.EL.128 R12, desc[UR6][R38.64] ;  /* 0x00000006260c1981 */ /* 0x0002a2000c2e1d00 */
[----:B------:R-:W-:Y:S02]  /*29b0*/  P2R R129, PR, RZ, 0x4 ;  /* 0x00000004ff817803 */ /* 0x000fe40000000000 */
[-C--:B------:R-:W-:Y:S02]  /*29c0*/  FSETP.GEU.AND P2, PT, R40, R19.reuse, PT ;  /* 0x000000132800720b */ /* 0x080fe40003f4e000 */
[----:B------:R-:W-:Y:S01]  /*29d0*/  FSETP.NAN.AND P0, PT, R19, R19, PT ;  /* 0x000000131300720b */ /* 0x000fe20003f08000 */
[----:B------:R-:W-:Y:S01]  /*29e0*/  IMAD.IADD R28, R35, 0x1, R28 ;  /* 0x00000001231c7824 */ /* 0x000fe200078e021c */
[----:B------:R-:W-:-:S03]  /*29f0*/  P2R R130, PR, RZ, 0x4 ;  /* 0x00000004ff827803 */ /* 0x000fc60000000000 */
[----:B------:R-:W-:-:S06]  /*2a00*/  IMAD R37, R9, 0x4400, R28 ;  /* 0x0000440009257824 */ /* 0x000fcc00078e021c */
[----:B------:R-:W-:Y:S02]  /*2a10*/  @P2 SEL R19, R19, R40, P0 ;  /* 0x0000002813132207 */ /* 0x000fe40000000000 */
[----:B------:R-:W-:Y:S02]  /*2a20*/  ISETP.NE.AND P0, PT, R103, RZ, PT ;  /* 0x000000ff6700720c */ /* 0x000fe40003f05270 */
[----:B------:R-:W-:Y:S01]  /*2a30*/  ISETP.NE.AND P2, PT, R41, RZ, PT ;  /* 0x000000ff2900720c */ /* 0x000fe20003f45270 */
[----:B-1----:R-:W-:Y:S01]  /*2a40*/  IMAD.WIDE R38, R37, 0x4, R2 ;  /* 0x0000000425267825 */ /* 0x002fe200078e0202 */
[----:B--2---:R-:W-:Y:S02]  /*2a50*/  SEL R41, R12, 0xff800000, P1 ;  /* 0xff8000000c297807 */ /* 0x004fe40000800000 */
[----:B------:R-:W-:Y:S02]  /*2a60*/  SEL R101, R13, 0xff800000, P1 ;  /* 0xff8000000d657807 */ /* 0x000fe40000800000 */
[----:B------:R-:W-:-:S02]  /*2a70*/  CS2R R12, SRZ ;  /* 0x00000000000c7805 */ /* 0x000fc4000001ff00 */
[----:B------:R-:W-:Y:S02]  /*2a80*/  SEL R132, R14, 0xff800000, P1 ;  /* 0xff8000000e847807 */ /* 0x000fe40000800000 */
[----:B------:R-:W-:Y:S02]  /*2a90*/  SEL R103, R15, 0xff800000, P1 ;  /* 0xff8000000f677807 */ /* 0x000fe40000800000 */
[----:B------:R-:W-:-:S06]  /*2aa0*/  CS2R R14, SRZ ;  /* 0x00000000000e7805 */ /* 0x000fcc000001ff00 */
[----:B------:R1:W2:Y:S01]  /*2ab0*/  @P0 LDG.E.EL.128 R12, desc[UR6][R38.64] ;  /* 0x00000006260c0981 */ /* 0x0002a2000c2e1d00 */
[----:B------:R-:W-:-:S04]  /*2ac0*/  IMAD.IADD R32, R35, 0x1, R32 ;  /* 0x0000000123207824 */ /* 0x000fc800078e0220 */
[----:B-1----:R-:W-:-:S04]  /*2ad0*/  IMAD R39, R9, 0x4400, R32 ;  /* 0x0000440009277824 */ /* 0x002fc800078e0220 */
[----:B------:R-:W-:Y:S01]  /*2ae0*/  IMAD.WIDE R38, R39, 0x4, R2 ;  /* 0x0000000427267825 */ /* 0x000fe200078e0202 */
[----:B--2---:R-:W-:-:S04]  /*2af0*/  SEL R34, R13, 0xff800000, P0 ;  /* 0xff8000000d227807 */ /* 0x004fc80000000000 */
[----:B------:R-:W-:Y:S02]  /*2b00*/  FSETP.GT.AND P1, PT, R34, R101, PT ;  /* 0x000000652200720b */ /* 0x000fe40003f24000 */
[----:B------:R-:W-:Y:S02]  /*2b10*/  SEL R28, R12, 0xff800000, P0 ;  /* 0xff8000000c1c7807 */ /* 0x000fe40000000000 */
[----:B------:R-:W-:Y:S02]  /*2b20*/  SEL R37, R14, 0xff800000, P0 ;  /* 0xff8000000e257807 */ /* 0x000fe40000000000 */
[----:B------:R-:W-:Y:S02]  /*2b30*/  SEL R40, R15, 0xff800000, P0 ;  /* 0xff8000000f287807 */ /* 0x000fe40000000000 */
[----:B------:R-:W-:Y:S02]  /*2b40*/  FSETP.NAN.AND P0, PT, R34, R34, PT ;  /* 0x000000222200720b */ /* 0x000fe40003f08000 */
[----:B------:R-:W-:-:S03]  /*2b50*/  P2R R148, PR, RZ, 0x2 ;  /* 0x00000002ff947803 */ /* 0x000fc60000000000 */
[----:B------:R-:W-:Y:S02]  /*2b60*/  @!P1 SEL R34, R34, R101, P0 ;  /* 0x0000006522229207 */ /* 0x000fe40000000000 */
[C---:B------:R-:W-:Y:S02]  /*2b70*/  FSETP.GT.AND P1, PT, R37.reuse, R132, PT ;  /* 0x000000842500720b */ /* 0x040fe40003f24000 */
[----:B------:R-:W-:Y:S02]  /*2b80*/  FSETP.NAN.AND P0, PT, R37, R37, PT ;  /* 0x000000252500720b */ /* 0x000fe40003f08000 */
[----:B------:R-:W-:-:S09]  /*2b90*/  P2R R149, PR, RZ, 0x2 ;  /* 0x00000002ff957803 */ /* 0x000fd20000000000 */
[----:B------:R-:W-:Y:S02]  /*2ba0*/  @!P1 SEL R37, R37, R132, P0 ;  /* 0x0000008425259207 */ /* 0x000fe40000000000 */
[C---:B------:R-:W-:Y:S02]  /*2bb0*/  FSETP.GT.AND P1, PT, R40.reuse, R103, PT ;  /* 0x000000672800720b */ /* 0x040fe40003f24000 */
[----:B------:R-:W-:Y:S02]  /*2bc0*/  FSETP.NAN.AND P0, PT, R40, R40, PT ;  /* 0x000000282800720b */ /* 0x000fe40003f08000 */
[----:B------:R-:W-:-:S09]  /*2bd0*/  P2R R150, PR, RZ, 0x2 ;  /* 0x00000002ff967803 */ /* 0x000fd20000000000 */
[----:B------:R-:W-:Y:S02]  /*2be0*/  @!P1 SEL R40, R40, R103, P0 ;  /* 0x0000006728289207 */ /* 0x000fe40000000000 */
[C---:B------:R-:W-:Y:S02]  /*2bf0*/  FSETP.GT.AND P1, PT, R28.reuse, R41, PT ;  /* 0x000000291c00720b */ /* 0x040fe40003f24000 */
[----:B------:R-:W-:Y:S02]  /*2c00*/  FSETP.NAN.AND P0, PT, R28, R28, PT ;  /* 0x0000001c1c00720b */ /* 0x000fe40003f08000 */
[----:B------:R-:W-:Y:S02]  /*2c10*/  P2R R147, PR, RZ, 0x2 ;  /* 0x00000002ff937803 */ /* 0x000fe40000000000 */
[----:B------:R-:W-:-:S07]  /*2c20*/  CS2R R12, SRZ ;  /* 0x00000000000c7805 */ /* 0x000fce000001ff00 */
[----:B------:R-:W-:Y:S02]  /*2c30*/  @!P1 SEL R28, R28, R41, P0 ;  /* 0x000000291c1c9207 */ /* 0x000fe40000000000 */
[----:B------:R-:W-:Y:S02]  /*2c40*/  ISETP.NE.AND P1, PT, R131, RZ, PT ;  /* 0x000000ff8300720c */ /* 0x000fe40003f25270 */
[----:B------:R-:W-:-:S11]  /*2c50*/  CS2R R14, SRZ ;  /* 0x00000000000e7805 */ /* 0x000fd6000001ff00 */
[----:B------:R-:W2:Y:S01]  /*2c60*/  @P1 LDG.E.EL.128 R12, desc[UR6][R38.64] ;  /* 0x00000006260c1981 */ /* 0x000ea2000c2e1d00 */
[----:B------:R-:W-:Y:S01]  /*2c70*/  IMAD.IADD R36, R35, 0x1, R36 ;  /* 0x0000000123247824 */ /* 0x000fe200078e0224 */
[----:B--2---:R-:W-:Y:S02]  /*2c80*/  SEL R103, R15, 0xff800000, P1 ;  /* 0xff8000000f677807 */ /* 0x004fe40000800000 */
[----:B------:R-:W-:Y:S02]  /*2c90*/  SEL R41, R12, 0xff800000, P1 ;  /* 0xff8000000c297807 */ /* 0x000fe40000800000 */
[----:B------:R-:W-:Y:S02]  /*2ca0*/  SEL R101, R13, 0xff800000, P1 ;  /* 0xff8000000d657807 */ /* 0x000fe40000800000 */
[----:B------:R-:W-:Y:S02]  /*2cb0*/  SEL R32, R14, 0xff800000, P1 ;  /* 0xff8000000e207807 */ /* 0x000fe40000800000 */
[----:B------:R-:W-:-:S02]  /*2cc0*/  FSETP.GEU.AND P1, PT, R40, R103, PT ;  /* 0x000000672800720b */ /* 0x000fc40003f2e000 */
[----:B------:R-:W-:Y:S02]  /*2cd0*/  FSETP.NAN.AND P0, PT, R103, R103, PT ;  /* 0x000000676700720b */ /* 0x000fe40003f08000 */
[----:B------:R-:W-:-:S09]  /*2ce0*/  P2R R131, PR, RZ, 0x2 ;  /* 0x00000002ff837803 */ /* 0x000fd20000000000 */
[----:B------:R-:W-:Y:S02]  /*2cf0*/  @P1 SEL R103, R103, R40, P0 ;  /* 0x0000002867671207 */ /* 0x000fe40000000000 */
[-C--:B------:R-:W-:Y:S02]  /*2d00*/  FSETP.GEU.AND P1, PT, R37, R32.reuse, PT ;  /* 0x000000202500720b */ /* 0x080fe40003f2e000 */
[----:B------:R-:W-:Y:S02]  /*2d10*/  FSETP.NAN.AND P0, PT, R32, R32, PT ;  /* 0x000000202000720b */ /* 0x000fe40003f08000 */
[----:B------:R-:W-:Y:S02]  /*2d20*/  CS2R R12, SRZ ;  /* 0x00000000000c7805 */ /* 0x000fe4000001ff00 */
[----:B------:R-:W-:-:S07]  /*2d30*/  CS2R R14, SRZ ;  /* 0x00000000000e7805 */ /* 0x000fce000001ff00 */
[----:B------:R-:W-:Y:S01]  /*2d40*/  @P1 SEL R32, R32, R37, P0 ;  /* 0x0000002520201207 */ /* 0x000fe20000000000 */
[----:B------:R-:W-:-:S04]  /*2d50*/  IMAD R37, R9, 0x4400, R36 ;  /* 0x0000440009257824 */ /* 0x000fc800078e0224 */
[----:B------:R-:W-:-:S05]  /*2d60*/  IMAD.WIDE R36, R37, 0x4, R2 ;  /* 0x0000000425247825 */ /* 0x000fca00078e0202 */
[----:B------:R-:W2:Y:S01]  /*2d70*/  @P2 LDG.E.EL.128 R12, desc[UR6][R36.64] ;  /* 0x00000006240c2981 */ /* 0x000ea2000c2e1d00 */
[----:B------:R-:W-:Y:S02]  /*2d80*/  P2R R132, PR, RZ, 0x2 ;  /* 0x00000002ff847803 */ /* 0x000fe40000000000 */
[-C--:B------:R-:W-:Y:S02]  /*2d90*/  FSETP.GEU.AND P1, PT, R28, R41.reuse, PT ;  /* 0x000000291c00720b */ /* 0x080fe40003f2e000 */
[----:B------:R-:W-:Y:S02]  /*2da0*/  FSETP.NAN.AND P0, PT, R41, R41, PT ;  /* 0x000000292900720b */ /* 0x000fe40003f08000 */
[----:B------:R-:W-:-:S09]  /*2db0*/  P2R R133, PR, RZ, 0x2 ;  /* 0x00000002ff857803 */ /* 0x000fd20000000000 */
[----:B------:R-:W-:Y:S02]  /*2dc0*/  @P1 SEL R41, R41, R28, P0 ;  /* 0x0000001c29291207 */ /* 0x000fe40000000000 */
[-C--:B------:R-:W-:Y:S02]  /*2dd0*/  FSETP.GEU.AND P1, PT, R34, R101.reuse, PT ;  /* 0x000000652200720b */ /* 0x080fe40003f2e000 */
[----:B------:R-:W-:-:S11]  /*2de0*/  FSETP.NAN.AND P0, PT, R101, R101, PT ;  /* 0x000000656500720b */ /* 0x000fd60003f08000 */
[----:B------:R-:W-:Y:S02]  /*2df0*/  @P1 SEL R101, R101, R34, P0 ;  /* 0x0000002265651207 */ /* 0x000fe40000000000 */
[----:B------:R-:W-:Y:S02]  /*2e00*/  P2R R134, PR, RZ, 0x2 ;  /* 0x00000002ff867803 */ /* 0x000fe40000000000 */
[----:B--2---:R-:W-:Y:S01]  /*2e10*/  SEL R39, R14, 0xff800000, P2 ;  /* 0xff8000000e277807 */ /* 0x004fe20001000000 */
[----:B------:R-:W-:Y:S01]  /*2e20*/  IMAD.IADD R14, R35, 0x1, R10 ;  /* 0x00000001230e7824 */ /* 0x000fe200078e020a */
[----:B------:R-:W-:-:S03]  /*2e30*/  SEL R28, R12, 0xff800000, P2 ;  /* 0xff8000000c1c7807 */ /* 0x000fc60001000000 */
[----:B------:R-:W-:Y:S01]  /*2e40*/  IMAD R37, R9, 0x4400, R14 ;  /* 0x0000440009257824 */ /* 0x000fe200078e020e */
[----:B------:R-:W-:Y:S02]  /*2e50*/  SEL R34, R13, 0xff800000, P2 ;  /* 0xff8000000d227807 */ /* 0x000fe40001000000 */
[----:B------:R-:W-:Y:S02]  /*2e60*/  CS2R R12, SRZ ;  /* 0x00000000000c7805 */ /* 0x000fe4000001ff00 */
[----:B------:R-:W-:Y:S02]  /*2e70*/  SEL R38, R15, 0xff800000, P2 ;  /* 0xff8000000f267807 */ /* 0x000fe40001000000 */
[----:B------:R-:W-:Y:S01]  /*2e80*/  CS2R R14, SRZ ;  /* 0x00000000000e7805 */ /* 0x000fe2000001ff00 */
[----:B------:R-:W-:-:S05]  /*2e90*/  IMAD.WIDE R36, R37, 0x4, R2 ;  /* 0x0000000425247825 */ /* 0x000fca00078e0202 */
[----:B------:R1:W2:Y:S01]  /*2ea0*/  @P3 LDG.E.EL.128 R12, desc[UR6][R36.64] ;  /* 0x00000006240c3981 */ /* 0x0002a2000c2e1d00 */
        /* <DEDUP_REMOVED lines=12> */
[-C--:B------:R-:W-:Y:S01]  /*2f70*/  FSETP.GEU.AND P1, PT, R103, R38.reuse, PT ;  /* 0x000000266700720b */ /* 0x080fe20003f2e000 */
[----:B------:R-:W-:Y:S01]  /*2f80*/  IMAD.IADD R30, R35, 0x1, R30 ;  /* 0x00000001231e7824 */ /* 0x000fe200078e021e */
[----:B------:R-:W-:-:S03]  /*2f90*/  FSETP.NAN.AND P0, PT, R38, R38, PT ;  /* 0x000000262600720b */ /* 0x000fc60003f08000 */
[----:B-1----:R-:W-:-:S04]  /*2fa0*/  IMAD R37, R9, 0x4400, R30 ;  /* 0x0000440009257824 */ /* 0x002fc800078e021e */
[----:B------:R-:W-:-:S04]  /*2fb0*/  IMAD.WIDE R36, R37, 0x4, R2 ;  /* 0x0000000425247825 */ /* 0x000fc800078e0202 */
[----:B------:R-:W-:Y:S02]  /*2fc0*/  @P1 SEL R38, R38, R103, P0 ;  /* 0x0000006726261207 */ /* 0x000fe40000000000 */
[----:B--2---:R-:W-:Y:S02]  /*2fd0*/  SEL R103, R15, 0xff800000, P3 ;  /* 0xff8000000f677807 */ /* 0x004fe40001800000 */
[----:B------:R-:W-:Y:S02]  /*2fe0*/  SEL R41, R12, 0xff800000, P3 ;  /* 0xff8000000c297807 */ /* 0x000fe40001800000 */
[----:B------:R-:W-:Y:S02]  /*2ff0*/  SEL R101, R13, 0xff800000, P3 ;  /* 0xff8000000d657807 */ /* 0x000fe40001800000 */
[----:B------:R-:W-:Y:S02]  /*3000*/  CS2R R12, SRZ ;  /* 0x00000000000c7805 */ /* 0x000fe4000001ff00 */
[----:B------:R-:W-:-:S02]  /*3010*/  SEL R32, R14, 0xff800000, P3 ;  /* 0xff8000000e207807 */ /* 0x000fc40001800000 */
        /* <DEDUP_REMOVED lines=23> */
[----:B------:R-:W-:Y:S02]  /*3190*/  CS2R R12, SRZ ;  /* 0x00000000000c7805 */ /* 0x000fe4000001ff00 */
[----:B------:R-:W-:Y:S02]  /*31a0*/  SEL R39, R14, 0xff800000, P4 ;  /* 0xff8000000e277807 */ /* 0x000fe40002000000 */
        /* <DEDUP_REMOVED lines=40> */
[----:B------:R-:W-:Y:S02]  /*3430*/  ISETP.NE.AND P4, PT, R79, RZ, PT ;  /* 0x000000ff4f00720c */ /* 0x000fe40003f85270 */
[----:B------:R-:W-:-:S07]  /*3440*/  P2R R79, PR, RZ, 0x2 ;  /* 0x00000002ff4f7803 */ /* 0x000fce0000000000 */
[----:B------:R-:W-:Y:S02]  /*3450*/  @P1 SEL R101, R101, R30, P0 ;  /* 0x0000001e65651207 */ /* 0x000fe40000000000 */
[-C--:B------:R-:W-:Y:S02]  /*3460*/  FSETP.GEU.AND P1, PT, R28, R41.reuse, PT ;  /* 0x000000291c00720b */ /* 0x080fe40003f2e000 */
[----:B------:R-:W-:Y:S02]  /*3470*/  FSETP.NAN.AND P0, PT, R41, R41, PT ;  /* 0x000000292900720b */ /* 0x000fe40003f08000 */
[----:B------:R-:W-:-:S09]  /*3480*/  ISETP.NE.AND P5, PT, R88, RZ, PT ;  /* 0x000000ff5800720c */ /* 0x000fd20003fa5270 */
[----:B------:R-:W-:Y:S02]  /*3490*/  @P1 SEL R41, R41, R28, P0 ;  /* 0x0000001c29291207 */ /* 0x000fe40000000000 */
[----:B------:R-:W-:Y:S01]  /*34a0*/  P2R R88, PR, RZ, 0x2 ;  /* 0x00000002ff587803 */ /* 0x000fe20000000000 */
[----:B------:R-:W-:-:S04]  /*34b0*/  VIADD R40, R10, 0x2400 ;  /* 0x000024000a287836 */ /* 0x000fc80000000000 */
[----:B------:R-:W-:-:S04]  /*34c0*/  IMAD.IADD R10, R5, 0x1, R40 ;  /* 0x00000001050a7824 */ /* 0x000fc800078e0228 */
[----:B-1----:R-:W-:-:S04]  /*34d0*/  IMAD R37, R9, 0x4400, R10 ;  /* 0x0000440009257824 */ /* 0x002fc800078e020a */
[----:B------:R-:W-:Y:S01]  /*34e0*/  IMAD.WIDE R36, R37, 0x4, R2 ;  /* 0x0000000425247825 */ /* 0x000fe200078e0202 */
[----:B--2---:R-:W-:Y:S02]  /*34f0*/  SEL R32, R12, 0xff800000, P6 ;  /* 0xff8000000c207807 */ /* 0x004fe40003000000 */
[----:B------:R-:W-:Y:S02]  /*3500*/  SEL R34, R13, 0xff800000, P6 ;  /* 0xff8000000d227807 */ /* 0x000fe40003000000 */
[----:B------:R-:W-:Y:S02]  /*3510*/  FSETP.GEU.AND P2, PT, R41, R32, PT ;  /* 0x000000202900720b */ /* 0x000fe40003f4e000 */
[----:B------:R-:W-:Y:S02]  /*3520*/  FSETP.GEU.AND P1, PT, R101, R34, PT ;  /* 0x000000226500720b */ /* 0x000fe40003f2e000 */
[----:B------:R-:W-:Y:S02]  /*3530*/  FSETP.NAN.AND P0, PT, R32, R32, PT ;  /* 0x000000202000720b */ /* 0x000fe40003f08000 */
[----:B------:R-:W-:-:S07]  /*3540*/  SEL R39, R14, 0xff800000, P6 ;  /* 0xff8000000e277807 */ /* 0x000fce0003000000 */
[----:B------:R-:W-:Y:S02]  /*3550*/  @P2 SEL R32, R32, R41, P0 ;  /* 0x0000002920202207 */ /* 0x000fe40000000000 */
[----:B------:R-:W-:-:S04]  /*3560*/  FSETP.NAN.AND P0, PT, R34, R34, PT ;  /* 0x000000222200720b */ /* 0x000fc80003f08000 */
[----:B------:R-:W-:Y:S02]  /*3570*/  @P1 SEL R34, R34, R101, P0 ;  /* 0x0000006522221207 */ /* 0x000fe40000000000 */
[-C--:B------:R-:W-:Y:S02]  /*3580*/  FSETP.GEU.AND P0, PT, R26, R39.reuse, PT ;  /* 0x000000271a00720b */ /* 0x080fe40003f0e000 */
[----:B------:R-:W-:-:S11]  /*3590*/  FSETP.NAN.AND P3, PT, R39, R39, PT ;  /* 0x000000272700720b */ /* 0x000fd60003f68000 */
[----:B------:R-:W-:Y:S02]  /*35a0*/  @P0 SEL R39, R39, R26, P3 ;  /* 0x0000001a27270207 */ /* 0x000fe40001800000 */
[----:B------:R-:W-:-:S04]  /*35b0*/  PLOP3.LUT P3, PT, P4, P5, PT, 0x80, 0x0 ;  /* 0x000000000000781c */ /* 0x000fc8000276b070 */
[----:B------:R-:W-:-:S04]  /*35c0*/  ISETP.LT.AND P3, PT, R5, 0x200, P3 ;  /* 0x000002000500780c */ /* 0x000fc80001f61270 */
[----:B------:R-:W-:Y:S02]  /*35d0*/  ISETP.LT.AND P3, PT, R4, 0x144, P3 ;  /* 0x000001440400780c */ /* 0x000fe40001f61270 */
[----:B------:R-:W-:Y:S02]  /*35e0*/  CS2R R12, SRZ ;  /* 0x00000000000c7805 */ /* 0x000fe4000001ff00 */
[----:B------:R-:W-:Y:S02]  /*35f0*/  SEL R38, R15, 0xff800000, P6 ;  /* 0xff8000000f267807 */ /* 0x000fe40003000000 */
[----:B------:R-:W-:-:S07]  /*3600*/  CS2R R14, SRZ ;  /* 0x00000000000e7805 */ /* 0x000fce000001ff00 */
[----:B------:R-:W2:Y:S01]  /*3610*/  @P3 LDG.E.EL.128 R12, desc[UR6][R36.64] ;  /* 0x00000006240c3981 */ /* 0x000ea2000c2e1d00 */
[----:B------:R-:W-:Y:S02]  /*3620*/  P2R R153, PR, RZ, 0x1 ;  /* 0x00000001ff997803 */ /* 0x000fe40000000000 */
[-C--:B------:R-:W-:Y:S02]  /*3630*/  FSETP.GEU.AND P0, PT, R103, R38.reuse, PT ;  /* 0x000000266700720b */ /* 0x080fe40003f0e000 */
[----:B------:R-:W-:Y:S02]  /*3640*/  FSETP.NAN.AND P4, PT, R38, R38, PT ;  /* 0x000000262600720b */ /* 0x000fe40003f88000 */
[----:B------:R-:W-:-:S09]  /*3650*/  P2R R154, PR, RZ, 0x1 ;  /* 0x00000001ff9a7803 */ /* 0x000fd20000000000 */
[----:B------:R-:W-:Y:S01]  /*3660*/  @P0 SEL R38, R38, R103, P4 ;  /* 0x0000006726260207 */ /* 0x000fe20002000000 */
[----:B------:R-:W-:-:S04]  /*3670*/  IMAD.IADD R10, R11, 0x1, R40 ;  /* 0x000000010b0a7824 */ /* 0x000fc800078e0228 */
[----:B------:R-:W-:-:S04]  /*3680*/  IMAD R11, R9, 0x4400, R10 ;  /* 0x00004400090b7824 */ /* 0x000fc800078e020a */
        /* <DEDUP_REMOVED lines=22> */
[----:B-1----:R-:W-:-:S04]  /*37f0*/  IMAD.IADD R10, R27, 0x1, R40 ;  /* 0x000000011b0a7824 */ /* 0x002fc800078e0228 */
[----:B------:R-:W-:-:S06]  /*3800*/  IMAD R11, R9, 0x4400, R10 ;  /* 0x00004400090b7824 */ /* 0x000fcc00078e020a */
[----:B------:R-:W-:Y:S01]  /*3810*/  @P0 SEL R21, R21, R20, P4 ;  /* 0x0000001415150207 */ /* 0x000fe20002000000 */
[----:B------:R-:W-:Y:S01]  /*3820*/  IMAD.WIDE R10, R11, 0x4, R2 ;  /* 0x000000040b0a7825 */ /* 0x000fe200078e0202 */
[----:B------:R-:W-:Y:S02]  /*3830*/  P2R R155, PR, RZ, 0x1 ;  /* 0x00000001ff9b7803 */ /* 0x000fe40000000000 */
[----:B--2---:R-:W-:Y:S02]  /*3840*/  SEL R20, R12, 0xff800000, P3 ;  /* 0xff8000000c147807 */ /* 0x004fe40001800000 */
[----:B------:R-:W-:Y:S02]  /*3850*/  SEL R26, R13, 0xff800000, P3 ;  /* 0xff8000000d1a7807 */ /* 0x000fe40001800000 */
[----:B------:R-:W-:Y:S02]  /*3860*/  CS2R R12, SRZ ;  /* 0x00000000000c7805 */ /* 0x000fe4000001ff00 */
[----:B------:R-:W-:-:S02]  /*3870*/  SEL R28, R14, 0xff800000, P3 ;  /* 0xff8000000e1c7807 */ /* 0x000fc40001800000 */
[----:B------:R-:W-:Y:S02]  /*3880*/  SEL R30, R15, 0xff800000, P3 ;  /* 0xff8000000f1e7807 */ /* 0x000fe40001800000 */
[----:B------:R-:W-:-:S06]  /*3890*/  CS2R R14, SRZ ;  /* 0x00000000000e7805 */ /* 0x000fcc000001ff00 */
[----:B------:R-:W2:Y:S01]  /*38a0*/  @P3 LDG.E.EL.128 R12, desc[UR6][R10.64] ;  /* 0x000000060a0c3981 */ /* 0x000ea2000c2e1d00 */
        /* <DEDUP_REMOVED lines=27> */
[----:B------:R-:W-:Y:S02]  /*3a60*/  CS2R R12, SRZ ;  /* 0x00000000000c7805 */ /* 0x000fe4000001ff00 */
[----:B------:R-:W-:-:S07]  /*3a70*/  SEL R10, R15, 0xff800000, P3 ;  /* 0xff8000000f0a7807 */ /* 0x000fce0001800000 */
        /* <DEDUP_REMOVED lines=13> */
[----:B------:R-:W-:-:S04]  /*3b50*/  ISETP.NE.AND P0, PT, R108, RZ, PT ;  /* 0x000000ff6c00720c */ /* 0x000fc80003f05270 */
[----:B------:R-:W-:Y:S02]  /*3b60*/  P2R R169, PR, RZ, 0x1 ;  /* 0x00000001ffa97803 */ /* 0x000fe40000000000 */
        /* <DEDUP_REMOVED lines=40> */
[----:B--2---:R-:W-:Y:S02]  /*3df0*/  SEL R12, R12, 0xff800000, P3 ;  /* 0xff8000000c0c7807 */ /* 0x004fe40001800000 */
[----:B------:R-:W-:Y:S02]  /*3e00*/  SEL R13, R13, 0xff800000, P3 ;  /* 0xff8000000d0d7807 */ /* 0x000fe40001800000 */
[----:B------:R-:W-:Y:S02]  /*3e10*/  SEL R14, R14, 0xff800000, P3 ;  /* 0xff8000000e0e7807 */ /* 0x000fe40001800000 */
[----:B------:R-:W-:Y:S02]  /*3e20*/  SEL R15, R15, 0xff800000, P3 ;  /* 0xff8000000f0f7807 */ /* 0x000fe40001800000 */
[----:B------:R-:W-:-:S02]  /*3e30*/  FSETP.GEU.AND P3, PT, R32, R12, PT ;  /* 0x0000000c2000720b */ /* 0x000fc40003f6e000 */
[----:B------:R-:W-:-:S11]  /*3e40*/  FSETP.NAN.AND P4, PT, R12, R12, PT ;  /* 0x0000000c0c00720b */ /* 0x000fd60003f88000 */
[----:B------:R-:W-:Y:S02]  /*3e50*/  @P3 SEL R12, R12, R32, P4 ;  /* 0x000000200c0c3207 */ /* 0x000fe40002000000 */
[-C--:B------:R-:W-:Y:S02]  /*3e60*/  FSETP.GEU.AND P4, PT, R34, R13.reuse, PT ;  /* 0x0000000d2200720b */ /* 0x080fe40003f8e000 */
        /* <DEDUP_REMOVED lines=8> */
[----:B------:R-:W-:-:S04]  /*3ef0*/  ISETP.NE.AND P0, PT, R11, RZ, PT ;  /* 0x000000ff0b00720c */ /* 0x000fc80003f05270 */
[----:B------:R-:W-:Y:S02]  /*3f00*/  SEL R2, RZ, 0x1, !P0 ;  /* 0x00000001ff027807 */ /* 0x000fe40004000000 */
        /* <DEDUP_REMOVED lines=8> */
[----:B------:R-:W-:Y:S02]  /*3f90*/  ISETP.NE.AND P0, PT, R31, RZ, PT ;  /* 0x000000ff1f00720c */ /* 0x000fe40003f05270 */
[----:B------:R-:W-:Y:S02]  /*3fa0*/  P2R R62, PR, RZ, 0x40 ;  /* 0x00000040ff3e7803 */ /* 0x000fe40000000000 */
[----:B------:R-:W-:Y:S02]  /*3fb0*/  SEL R19, RZ, 0x1, !P0 ;  /* 0x00000001ff137807 */ /* 0x000fe40004000000 */
[----:B------:R-:W-:Y:S02]  /*3fc0*/  ISETP.NE.AND P0, PT, R33, RZ, PT ;  /* 0x000000ff2100720c */ /* 0x000fe40003f05270 */
[----:B------:R-:W-:-:S02]  /*3fd0*/  ISETP.NE.AND P6, PT, R72, RZ, PT ;  /* 0x000000ff4800720c */ /* 0x000fc40003fc5270 */
[----:B------:R-:W-:Y:S02]  /*3fe0*/  SEL R27, RZ, 0x1, !P0 ;  /* 0x00000001ff1b7807 */ /* 0x000fe40004000000 */
[----:B------:R-:W-:Y:S02]  /*3ff0*/  ISETP.NE.AND P0, PT, R63, RZ, PT ;  /* 0x000000ff3f00720c */ /* 0x000fe40003f05270 */
[----:B------:R-:W-:Y:S02]  /*4000*/  SEL R18, R18, 0x2, P6 ;  /* 0x0000000212127807 */ /* 0x000fe40003000000 */
[----:B------:R-:W-:Y:S02]  /*4010*/  ISETP.NE.AND P6, PT, R50, RZ, PT ;  /* 0x000000ff3200720c */ /* 0x000fe40003fc5270 */
[----:B------:R-:W-:Y:S02]  /*4020*/  SEL R29, RZ, 0x1, !P0 ;  /* 0x00000001ff1d7807 */ /* 0x000fe40004000000 */
[----:B------:R-:W-:-:S02]  /*4030*/  ISETP.NE.AND P0, PT, R64, RZ, PT ;  /* 0x000000ff4000720c */ /* 0x000fc40003f05270 */
[----:B------:R-:W-:Y:S02]  /*4040*/  P2R R106, PR, RZ, 0x40 ;  /* 0x00000040ff6a7803 */ /* 0x000fe40000000000 */
[----:B------:R-:W-:Y:S02]  /*4050*/  ISETP.NE.AND P6, PT, R49, RZ, PT ;  /* 0x000000ff3100720c */ /* 0x000fe40003fc5270 */
[----:B------:R-:W-:Y:S02]  /*4060*/  SEL R31, RZ, 0x1, !P0 ;  /* 0x00000001ff1f7807 */ /* 0x000fe40004000000 */
[----:B------:R-:W-:Y:S02]  /*4070*/  ISETP.NE.AND P0, PT, R65, RZ, PT ;  /* 0x000000ff4100720c */ /* 0x000fe40003f05270 */
[----:B------:R-:W-:Y:S02]  /*4080*/  P2R R105, PR, RZ, 0x40 ;  /* 0x00000040ff697803 */ /* 0x000fe40000000000 */
[----:B------:R-:W-:-:S02]  /*4090*/  ISETP.NE.AND P6, PT, R48, RZ, PT ;  /* 0x000000ff3000720c */ /* 0x000fc40003fc5270 */
[----:B------:R-:W-:Y:S02]  /*40a0*/  SEL R32, RZ, 0x1, !P0 ;  /* 0x00000001ff207807 */ /* 0x000fe40004000000 */
[----:B------:R-:W-:Y:S02]  /*40b0*/  ISETP.NE.AND P0, PT, R66, RZ, PT ;  /* 0x000000ff4200720c */ /* 0x000fe40003f05270 */
[----:B------:R-:W-:Y:S02]  /*40c0*/  P2R R104, PR, RZ, 0x40 ;  /* 0x00000040ff687803 */ /* 0x000fe40000000000 */
[----:B------:R-:W-:Y:S02]  /*40d0*/  ISETP.NE.AND P6, PT, R47, RZ, PT ;  /* 0x000000ff2f00720c */ /* 0x000fe40003fc5270 */
[----:B------:R-:W-:Y:S02]  /*40e0*/  SEL R33, RZ, 0x1, !P0 ;  /* 0x00000001ff217807 */ /* 0x000fe40004000000 */
[----:B------:R-:W-:-:S02]  /*40f0*/  ISETP.NE.AND P0, PT, R102, RZ, PT ;  /* 0x000000ff6600720c */ /* 0x000fc40003f05270 */
[----:B------:R-:W-:Y:S02]  /*4100*/  P2R R102, PR, RZ, 0x40 ;  /* 0x00000040ff667803 */ /* 0x000fe40000000000 */
[----:B------:R-:W-:Y:S02]  /*4110*/  ISETP.NE.AND P6, PT, R142, RZ, PT ;  /* 0x000000ff8e00720c */ /* 0x000fe40003fc5270 */
[----:B------:R-:W-:Y:S02]  /*4120*/  P2R R55, PR, RZ, 0x8 ;  /* 0x00000008ff377803 */ /* 0x000fe40000000000 */
[----:B------:R-:W-:Y:S02]  /*4130*/  ISETP.NE.AND P3, PT, R78, RZ, PT ;  /* 0x000000ff4e00720c */ /* 0x000fe40003f65270 */
[----:B------:R-:W-:Y:S02]  /*4140*/  P2R R78, PR, RZ, 0x40 ;  /* 0x00000040ff4e7803 */ /* 0x000fe40000000000 */
[----:B------:R-:W-:-:S04]  /*4150*/  ISETP.NE.AND P6, PT, R141, RZ, PT ;  /* 0x000000ff8d00720c */ /* 0x000fc80003fc5270 */
        /* <DEDUP_REMOVED lines=33> */
[----:B------:R-:W-:Y:S02]  /*4370*/  ISETP.NE.AND P6, PT, R133, RZ, PT ;  /* 0x000000ff8500720c */ /* 0x000fe40003fc5270 */
[----:B------:R-:W-:Y:S02]  /*4380*/  SEL R34, RZ, 0x1, !P0 ;  /* 0x00000001ff227807 */ /* 0x000fe40004000000 */
[----:B------:R-:W-:Y:S02]  /*4390*/  P2R R46, PR, RZ, 0x40 ;  /* 0x00000040ff2e7803 */ /* 0x000fe40000000000 */
[----:B------:R-:W-:Y:S02]  /*43a0*/  ISETP.NE.AND P6, PT, R134, RZ, PT ;  /* 0x000000ff8600720c */ /* 0x000fe40003fc5270 */
[----:B------:R-:W-:-:S02]  /*43b0*/  ISETP.NE.AND P0, PT, R108, RZ, PT ;  /* 0x000000ff6c00720c */ /* 0x000fc40003f05270 */
[----:B------:R-:W-:Y:S02]  /*43c0*/  P2R R45, PR, RZ, 0x40 ;  /* 0x00000040ff2d7803 */ /* 0x000fe40000000000 */
[----:B------:R-:W-:Y:S02]  /*43d0*/  SEL R35, RZ, 0x1, !P0 ;  /* 0x00000001ff237807 */ /* 0x000fe40004000000 */
[----:B------:R-:W-:Y:S02]  /*43e0*/  ISETP.NE.AND P6, PT, R132, RZ, PT ;  /* 0x000000ff8400720c */ /* 0x000fe40003fc5270 */
[----:B------:R-:W-:Y:S02]  /*43f0*/  ISETP.NE.AND P0, PT, R147, RZ, PT ;  /* 0x000000ff9300720c */ /* 0x000fe40003f05270 */
[----:B------:R-:W-:Y:S02]  /*4400*/  P2R R44, PR, RZ, 0x40 ;  /* 0x00000040ff2c7803 */ /* 0x000fe40000000000 */
[----:B------:R-:W-:-:S02]  /*4410*/  SEL R38, RZ, 0x1, !P0 ;  /* 0x00000001ff267807 */ /* 0x000fc40004000000 */
[----:B------:R-:W-:Y:S02]  /*4420*/  ISETP.NE.AND P6, PT, R131, RZ, PT ;  /* 0x000000ff8300720c */ /* 0x000fe40003fc5270 */
[----:B------:R-:W-:Y:S02]  /*4430*/  ISETP.NE.AND P0, PT, R148, RZ, PT ;  /* 0x000000ff9400720c */ /* 0x000fe40003f05270 */
[----:B------:R-:W-:Y:S02]  /*4440*/  P2R R43, PR, RZ, 0x40 ;  /* 0x00000040ff2b7803 */ /* 0x000fe40000000000 */
[----:B------:R-:W-:Y:S02]  /*4450*/  SEL R39, RZ, 0x1, !P0 ;  /* 0x00000001ff277807 */ /* 0x000fe40004000000 */
[----:B------:R-:W-:Y:S02]  /*4460*/  ISETP.NE.AND P6, PT, R107, RZ, PT ;  /* 0x000000ff6b00720c */ /* 0x000fe40003fc5270 */
[----:B------:R-:W-:-:S02]  /*4470*/  ISETP.NE.AND P0, PT, R164, RZ, PT ;  /* 0x000000ffa400720c */ /* 0x000fc40003f05270 */
[----:B------:R-:W-:Y:S02]  /*4480*/  SEL R34, R34, 0x2, P6 ;  /* 0x0000000222227807 */ /* 0x000fe40003000000 */
[----:B------:R-:W-:Y:S02]  /*4490*/  SEL R40, RZ, 0x1, !P0 ;  /* 0x00000001ff287807 */ /* 0x000fe40004000000 */
[----:B------:R-:W-:Y:S02]  /*44a0*/  ISETP.NE.AND P6, PT, R43, RZ, PT ;  /* 0x000000ff2b00720c */ /* 0x000fe40003fc5270 */
[----:B------:R-:W-:Y:S02]  /*44b0*/  ISETP.NE.AND P0, PT, R165, RZ, PT ;  /* 0x000000ffa500720c */ /* 0x000fe40003f05270 */
[----:B------:R-:W-:Y:S02]  /*44c0*/  SEL R35, R35, 0x2, P6 ;  /* 0x0000000223237807 */ /* 0x000fe40003000000 */
[----:B------:R-:W-:-:S02]  /*44d0*/  SEL R2, R2, 0x2, P0 ;  /* 0x0000000202027807 */ /* 0x000fc40000000000 */
[----:B------:R-:W-:Y:S02]  /*44e0*/  ISETP.NE.AND P6, PT, R44, RZ, PT ;  /* 0x000000ff2c00720c */ /* 0x000fe40003fc5270 */
[----:B------:R-:W-:Y:S02]  /*44f0*/  ISETP.NE.AND P0, PT, R166, RZ, PT ;  /* 0x000000ffa600720c */ /* 0x000fe40003f05270 */
[----:B------:R-:W-:Y:S02]  /*4500*/  SEL R38, R38, 0x2, P6 ;  /* 0x0000000226267807 */ /* 0x000fe40003000000 */
[----:B------:R-:W-:Y:S02]  /*4510*/  SEL R3, R3, 0x2, P0 ;  /* 0x0000000203037807 */ /* 0x000fe40000000000 */
[----:B------:R-:W-:Y:S02]  /*4520*/  ISETP.NE.AND P6, PT, R45, RZ, PT ;  /* 0x000000ff2d00720c */ /* 0x000fe40003fc5270 */
[----:B------:R-:W-:-:S02]  /*4530*/  ISETP.NE.AND P0, PT, R167, RZ, PT ;  /* 0x000000ffa700720c */ /* 0x000fc40003f05270 */
[----:B------:R-:W-:Y:S02]  /*4540*/  SEL R39, R39, 0x2, P6 ;  /* 0x0000000227277807 */ /* 0x000fe40003000000 */
[----:B------:R-:W-:Y:S02]  /*4550*/  SEL R9, R9, 0x2, P0 ;  /* 0x0000000209097807 */ /* 0x000fe40000000000 */
[----:B------:R-:W-:Y:S02]  /*4560*/  ISETP.NE.AND P6, PT, R46, RZ, PT ;  /* 0x000000ff2e00720c */ /* 0x000fe40003fc5270 */
[----:B------:R-:W-:Y:S02]  /*4570*/  ISETP.NE.AND P0, PT, R168, RZ, PT ;  /* 0x000000ffa800720c */ /* 0x000fe40003f05270 */
[----:B------:R-:W-:Y:S02]  /*4580*/  SEL R40, R40, 0x2, P6 ;  /* 0x0000000228287807 */ /* 0x000fe40003000000 */
[----:B------:R-:W-:-:S02]  /*4590*/  SEL R11, R11, 0x2, P0 ;  /* 0x000000020b0b7807 */ /* 0x000fc40000000000 */
[----:B------:R-:W-:-:S04]  /*45a0*/  ISETP.NE.AND P6, PT, R47, RZ, PT ;  /* 0x000000ff2f00720c */ /* 0x000fc80003fc5270 */
[----:B------:R-:W-:Y:S02]  /*45b0*/  SEL R11, R11, 0x3, P6 ;  /* 0x000000030b0b7807 */ /* 0x000fe40003000000 */
[----:B------:R-:W-:-:S04]  /*45c0*/  ISETP.NE.AND P6, PT, R48, RZ, PT ;  /* 0x000000ff3000720c */ /* 0x000fc80003fc5270 */
[----:B------:R-:W-:Y:S02]  /*45d0*/  SEL R9, R9, 0x3, P6 ;  /* 0x0000000309097807 */ /* 0x000fe40003000000 */
[----:B------:R-:W-:-:S04]  /*45e0*/  ISETP.NE.AND P6, PT, R49, RZ, PT ;  /* 0x000000ff3100720c */ /* 0x000fc80003fc5270 */
[----:B------:R-:W-:Y:S02]  /*45f0*/  SEL R3, R3, 0x3, P6 ;  /* 0x0000000303037807 */ /* 0x000fe40003000000 */
[----:B------:R-:W-:Y:S02]  /*4600*/  ISETP.NE.AND P6, PT, R50, RZ, PT ;  /* 0x000000ff3200720c */ /* 0x000fe40003fc5270 */
[----:B------:R-:W-:Y:S02]  /*4610*/  SEL R29, R29, 0x2, P3 ;  /* 0x000000021d1d7807 */ /* 0x000fe40001800000 */
[----:B------:R-:W-:Y:S02]  /*4620*/  SEL R2, R2, 0x3, P6 ;  /* 0x0000000302027807 */ /* 0x000fe40003000000 */
[----:B------:R-:W-:Y:S02]  /*4630*/  ISETP.NE.AND P6, PT, R63, RZ, PT ;  /* 0x000000ff3f00720c */ /* 0x000fe40003fc5270 */
[----:B------:R-:W-:-:S02]  /*4640*/  SEL R27, R27, 0x2, P4 ;  /* 0x000000021b1b7807 */ /* 0x000fc40002000000 */
[----:B------:R-:W-:Y:S02]  /*4650*/  SEL R29, R29, 0x3, P6 ;  /* 0x000000031d1d7807 */ /* 0x000fe40003000000 */
[----:B------:R-:W-:Y:S02]  /*4660*/  ISETP.NE.AND P6, PT, R64, RZ, PT ;  /* 0x000000ff4000720c */ /* 0x000fe40003fc5270 */
[----:B------:R-:W-:Y:S02]  /*4670*/  SEL R19, R19, 0x2, P5 ;  /* 0x0000000213137807 */ /* 0x000fe40002800000 */
[----:B------:R-:W-:Y:S02]  /*4680*/  SEL R27, R27, 0x3, P6 ;  /* 0x000000031b1b7807 */ /* 0x000fe40003000000 */
[----:B------:R-:W-:-:S04]  /*4690*/  ISETP.NE.AND P6, PT, R65, RZ, PT ;  /* 0x000000ff4100720c */ /* 0x000fc80003fc5270 */
[----:B------:R-:W-:Y:S02]  /*46a0*/  SEL R19, R19, 0x3, P6 ;  /* 0x0000000313137807 */ /* 0x000fe40003000000 */
[----:B------:R-:W-:Y:S02]  /*46b0*/  ISETP.NE.AND P6, PT, R66, RZ, PT ;  /* 0x000000ff4200720c */ /* 0x000fe40003fc5270 */
[----:B------:R-:W-:Y:S02]  /*46c0*/  P2R R41, PR, RZ, 0x4 ;  /* 0x00000004ff297803 */ /* 0x000fe40000000000 */
[----:B------:R-:W-:Y:S02]  /*46d0*/  SEL R18, R18, 0x3, P6 ;  /* 0x0000000312127807 */ /* 0x000fe40003000000 */
[----:B------:R-:W-:Y:S02]  /*46e0*/  ISETP.NE.AND P6, PT, R71, RZ, PT ;  /* 0x000000ff4700720c */ /* 0x000fe40003fc5270 */
[----:B------:R-:W-:-:S02]  /*46f0*/  ISETP.NE.AND P2, PT, R111, RZ, PT ;  /* 0x000000ff6f00720c */ /* 0x000fc40003f45270 */
[----:B------:R-:W-:Y:S02]  /*4700*/  SEL R34, R34, 0x3, P6 ;  /* 0x0000000322227807 */ /* 0x000fe40003000000 */
[----:B------:R-:W-:Y:S02]  /*4710*/  P2R R101, PR, RZ, 0x2 ;  /* 0x00000002ff657803 */ /* 0x000fe40000000000 */
[----:B------:R-:W-:Y:S02]  /*4720*/  SEL R33, R33, 0x2, P2 ;  /* 0x0000000221217807 */ /* 0x000fe40001000000 */
[----:B------:R-:W-:Y:S02]  /*4730*/  ISETP.NE.AND P6, PT, R72, RZ, PT ;  /* 0x000000ff4800720c */ /* 0x000fe40003fc5270 */
[----:B------:R-:W-:Y:S02]  /*4740*/  ISETP.NE.AND P1, PT, R109, RZ, PT ;  /* 0x000000ff6d00720c */ /* 0x000fe40003f25270 */
[----:B------:R-:W-:-:S02]  /*4750*/  SEL R33, R33, 0x3, P6 ;  /* 0x0000000321217807 */ /* 0x000fc40003000000 */
[----:B------:R-:W-:Y:S02]  /*4760*/  SEL R32, R32, 0x2, P1 ;  /* 0x0000000220207807 */ /* 0x000fe40000800000 */
[----:B------:R-:W-:Y:S02]  /*4770*/  ISETP.NE.AND P6, PT, R73, RZ, PT ;  /* 0x000000ff4900720c */ /* 0x000fe40003fc5270 */
[----:B------:R-:W-:Y:S02]  /*4780*/  ISETP.NE.AND P0, PT, R169, RZ, PT ;  /* 0x000000ffa900720c */ /* 0x000fe40003f05270 */
[----:B------:R-:W-:Y:S02]  /*4790*/  SEL R32, R32, 0x3, P6 ;  /* 0x0000000320207807 */ /* 0x000fe40003000000 */
[----:B------:R-:W-:Y:S02]  /*47a0*/  SEL R31, R31, 0x2, P0 ;  /* 0x000000021f1f7807 */ /* 0x000fe40000000000 */
[----:B------:R-:W-:-:S04]  /*47b0*/  ISETP.NE.AND P6, PT, R74, RZ, PT ;  /* 0x000000ff4a00720c */ /* 0x000fc80003fc5270 */
        /* <DEDUP_REMOVED lines=81> */
[----:B------:R-:W-:Y:S02]  /*4cd0*/  ISETP.NE.AND P6, PT, R50, RZ, PT ;  /* 0x000000ff3200720c */ /* 0x000fe40003fc5270 */
[----:B------:R-:W-:Y:S02]  /*4ce0*/  ISETP.NE.AND P0, PT, R87, RZ, PT ;  /* 0x000000ff5700720c */ /* 0x000fe40003f05270 */
[----:B------:R-:W-:Y:S02]  /*4cf0*/  SEL R3, R3, 0x5, P6 ;  /* 0x0000000503037807 */ /* 0x000fe40003000000 */
[----:B------:R-:W-:Y:S02]  /*4d00*/  ISETP.NE.AND P6, PT, R54, RZ, PT ;  /* 0x000000ff3600720c */ /* 0x000fe40003fc5270 */
[----:B------:R-:W-:-:S02]  /*4d10*/  SEL R29, R29, 0x4, P0 ;  /* 0x000000041d1d7807 */ /* 0x000fc40000000000 */
[----:B------:R-:W-:Y:S02]  /*4d20*/  SEL R2, R2, 0x5, P6 ;  /* 0x0000000502027807 */ /* 0x000fe40003000000 */
[----:B------:R-:W-:Y:S02]  /*4d30*/  ISETP.NE.AND P6, PT, R56, RZ, PT ;  /* 0x000000ff3800720c */ /* 0x000fe40003fc5270 */
[----:B------:R-:W-:Y:S02]  /*4d40*/  ISETP.NE.AND P3, PT, R86, RZ, PT ;  /* 0x000000ff5600720c */ /* 0x000fe40003f65270 */
[----:B------:R-:W-:Y:S02]  /*4d50*/  SEL R29, R29, 0x5, P6 ;  /* 0x000000051d1d7807 */ /* 0x000fe40003000000 */
[----:B------:R-:W-:Y:S02]  /*4d60*/  SEL R27, R27, 0x4, P3 ;  /* 0x000000041b1b7807 */ /* 0x000fe40001800000 */
[----:B------:R-:W-:-:S02]  /*4d70*/  ISETP.NE.AND P6, PT, R57, RZ, PT ;  /* 0x000000ff3900720c */ /* 0x000fc40003fc5270 */
[----:B------:R-:W-:Y:S02]  /*4d80*/  ISETP.NE.AND P0, PT, R95, RZ, PT ;  /* 0x000000ff5f00720c */ /* 0x000fe40003f05270 */
[----:B------:R-:W-:Y:S02]  /*4d90*/  SEL R27, R27, 0x5, P6 ;  /* 0x000000051b1b7807 */ /* 0x000fe40003000000 */
[----:B------:R-:W-:Y:S02]  /*4da0*/  ISETP.NE.AND P5, PT, R84, RZ, PT ;  /* 0x000000ff5400720c */ /* 0x000fe40003fa5270 */
[----:B------:R-:W-:Y:S02]  /*4db0*/  SEL R27, R27, 0x6, P0 ;  /* 0x000000061b1b7807 */ /* 0x000fe40000000000 */
[----:B------:R-:W-:Y:S02]  /*4dc0*/  ISETP.NE.AND P0, PT, R128, RZ, PT ;  /* 0x000000ff8000720c */ /* 0x000fe40003f05270 */
[----:B------:R-:W-:-:S02]  /*4dd0*/  SEL R18, R18, 0x4, P5 ;  /* 0x0000000412127807 */ /* 0x000fc40002800000 */
[----:B------:R-:W-:Y:S02]  /*4de0*/  ISETP.NE.AND P5, PT, R58, RZ, PT ;  /* 0x000000ff3a00720c */ /* 0x000fe40003fa5270 */
[----:B------:R-:W-:Y:S02]  /*4df0*/  ISETP.NE.AND P4, PT, R85, RZ, PT ;  /* 0x000000ff5500720c */ /* 0x000fe40003f85270 */
[----:B------:R-:W-:Y:S02]  /*4e00*/  P2R R58, PR, RZ, 0x1 ;  /* 0x00000001ff3a7803 */ /* 0x000fe40000000000 */
[----:B------:R-:W-:Y:S02]  /*4e10*/  ISETP.NE.AND P0, PT, R127, RZ, PT ;  /* 0x000000ff7f00720c */ /* 0x000fe40003f05270 */
[----:B------:R-:W-:Y:S02]  /*4e20*/  SEL R19, R19, 0x4, P4 ;  /* 0x0000000413137807 */ /* 0x000fe40002000000 */
[----:B------:R-:W-:-:S02]  /*4e30*/  ISETP.NE.AND P6, PT, R59, RZ, PT ;  /* 0x000000ff3b00720c */ /* 0x000fc40003fc5270 */
[----:B------:R-:W-:Y:S02]  /*4e40*/  P2R R57, PR, RZ, 0x1 ;  /* 0x00000001ff397803 */ /* 0x000fe40000000000 */
[----:B------:R-:W-:Y:S02]  /*4e50*/  ISETP.NE.AND P0, PT, R100, RZ, PT ;  /* 0x000000ff6400720c */ /* 0x000fe40003f05270 */
[----:B------:R-:W-:Y:S02]  /*4e60*/  SEL R19, R19, 0x5, P6 ;  /* 0x0000000513137807 */ /* 0x000fe40003000000 */
[----:B------:R-:W-:Y:S02]  /*4e70*/  ISETP.NE.AND P6, PT, R63, RZ, PT ;  /* 0x000000ff3f00720c */ /* 0x000fe40003fc5270 */
[----:B------:R-:W-:Y:S02]  /*4e80*/  P2R R56, PR, RZ, 0x1 ;  /* 0x00000001ff387803 */ /* 0x000fe40000000000 */
[----:B------:R-:W-:-:S02]  /*4e90*/  ISETP.NE.AND P0, PT, R99, RZ, PT ;  /* 0x000000ff6300720c */ /* 0x000fc40003f05270 */
[----:B------:R-:W-:Y:S02]  /*4ea0*/  SEL R18, R18, 0x5, P6 ;  /* 0x0000000512127807 */ /* 0x000fe40003000000 */
[----:B------:R-:W-:Y:S02]  /*4eb0*/  ISETP.NE.AND P6, PT, R64, RZ, PT ;  /* 0x000000ff4000720c */ /* 0x000fe40003fc5270 */
[----:B------:R-:W-:Y:S02]  /*4ec0*/  P2R R54, PR, RZ, 0x1 ;  /* 0x00000001ff367803 */ /* 0x000fe40000000000 */
[----:B------:R-:W-:Y:S02]  /*4ed0*/  ISETP.NE.AND P0, PT, R98, RZ, PT ;  /* 0x000000ff6200720c */ /* 0x000fe40003f05270 */
[----:B------:R-:W-:Y:S02]  /*4ee0*/  SEL R34, R34, 0x5, P6 ;  /* 0x0000000522227807 */ /* 0x000fe40003000000 */
[----:B------:R-:W-:-:S02]  /*4ef0*/  ISETP.NE.AND P6, PT, R65, RZ, PT ;  /* 0x000000ff4100720c */ /* 0x000fc40003fc5270 */
[----:B------:R-:W-:Y:S02]  /*4f00*/  ISETP.NE.AND P2, PT, R116, RZ, PT ;  /* 0x000000ff7400720c */ /* 0x000fe40003f45270 */
[----:B------:R-:W-:Y:S02]  /*4f10*/  P2R R53, PR, RZ, 0x1 ;  /* 0x00000001ff357803 */ /* 0x000fe40000000000 */
[----:B------:R-:W-:Y:S02]  /*4f20*/  ISETP.NE.AND P0, PT, R97, RZ, PT ;  /* 0x000000ff6100720c */ /* 0x000fe40003f05270 */
[----:B------:R-:W-:Y:S02]  /*4f30*/  SEL R33, R33, 0x5, P6 ;  /* 0x0000000521217807 */ /* 0x000fe40003000000 */
        /* <DEDUP_REMOVED lines=36> */
[----:B------:R-:W-:Y:S02]  /*5180*/  ISETP.NE.AND P6, PT, R78, RZ, PT ;  /* 0x000000ff4e00720c */ /* 0x000fe40003fc5270 */
[----:B------:R-:W-:-:S02]  /*5190*/  SEL R35, R31, 0x6, P2 ;  /* 0x000000061f237807 */ /* 0x000fc40001000000 */
[----:B------:R-:W-:Y:S02]  /*51a0*/  P2R R31, PR, RZ, 0x1 ;  /* 0x00000001ff1f7803 */ /* 0x000fe40000000000 */
[----:B------:R-:W-:Y:S02]  /*51b0*/  ISETP.NE.AND P0, PT, R126, RZ, PT ;  /* 0x000000ff7e00720c */ /* 0x000fe40003f05270 */
[----:B------:R-:W-:Y:S02]  /*51c0*/  SEL R9, R9, 0x6, P6 ;  /* 0x0000000609097807 */ /* 0x000fe40003000000 */
        /* <DEDUP_REMOVED lines=15> */
[----:B------:R-:W-:Y:S02]  /*52c0*/  SEL R11, R11, 0x6, P5 ;  /* 0x000000060b0b7807 */ /* 0x000fe40002800000 */
        /* <DEDUP_REMOVED lines=9> */
[----:B------:R-:W-:-:S02]  /*5360*/  ISETP.NE.AND P3, PT, R94, RZ, PT ;  /* 0x000000ff5e00720c */ /* 0x000fc40003f65270 */
[----:B------:R-:W-:Y:S02]  /*5370*/  SEL R2, R2, 0x7, P0 ;  /* 0x0000000702027807 */ /* 0x000fe40000000000 */
[----:B------:R-:W-:Y:S02]  /*5380*/  SEL R29, R29, 0x6, P1 ;  /* 0x000000061d1d7807 */ /* 0x000fe40000800000 */
[----:B------:R-:W-:Y:S02]  /*5390*/  ISETP.NE.AND P0, PT, R52, RZ, PT ;  /* 0x000000ff3400720c */ /* 0x000fe40003f05270 */
[----:B------:R-:W-:Y:S02]  /*53a0*/  SEL R19, R19, 0x6, P3 ;  /* 0x0000000613137807 */ /* 0x000fe40001800000 */
[----:B------:R-:W-:Y:S02]  /*53b0*/  ISETP.NE.AND P3, PT, R125, RZ, PT ;  /* 0x000000ff7d00720c */ /* 0x000fe40003f65270 */
[----:B------:R-:W-:-:S02]  /*53c0*/  SEL R31, R29, 0x7, P0 ;  /* 0x000000071d1f7807 */ /* 0x000fc40000000000 */
[----:B------:R-:W-:Y:S02]  /*53d0*/  ISETP.NE.AND P0, PT, R53, RZ, PT ;  /* 0x000000ff3500720c */ /* 0x000fe40003f05270 */
[----:B------:R-:W-:Y:S02]  /*53e0*/  SEL R38, R33, 0x6, P3 ;  /* 0x0000000621267807 */ /* 0x000fe40001800000 */
[----:B------:R-:W-:Y:S02]  /*53f0*/  SEL R33, R27, 0x7, P0 ;  /* 0x000000071b217807 */ /* 0x000fe40000000000 */
[----:B------:R-:W-:Y:S02]  /*5400*/  ISETP.NE.AND P0, PT, R54, RZ, PT ;  /* 0x000000ff3600720c */ /* 0x000fe40003f05270 */
[----:B------:R-:W-:Y:S01]  /*5410*/  ISETP.NE.AND P4, PT, R93, RZ, PT ;  /* 0x000000ff5d00720c */ /* 0x000fe20003f85270 */
[----:B------:R-:W1:Y:S01]  /*5420*/  S2UR UR5, SR_CgaCtaId ;  /* 0x00000000000579c3 */ /* 0x000e620000008800 */
[----:B------:R-:W-:-:S02]  /*5430*/  SEL R19, R19, 0x7, P0 ;  /* 0x0000000713137807 */ /* 0x000fc40000000000 */
[----:B------:R-:W-:Y:S02]  /*5440*/  SEL R18, R18, 0x6, P4 ;  /* 0x0000000612127807 */ /* 0x000fe40002000000 */
[----:B------:R-:W-:Y:S02]  /*5450*/  P2R R59, PR, RZ, 0x40 ;  /* 0x00000040ff3b7803 */ /* 0x000fe40000000000 */
[----:B------:R-:W-:Y:S02]  /*5460*/  ISETP.NE.AND P0, PT, R56, RZ, PT ;  /* 0x000000ff3800720c */ /* 0x000fe40003f05270 */
[----:B------:R-:W-:Y:S02]  /*5470*/  ISETP.NE.AND P6, PT, R154, RZ, PT ;  /* 0x000000ff9a00720c */ /* 0x000fe40003fc5270 */
[----:B------:R-:W-:Y:S02]  /*5480*/  SEL R18, R18, 0x7, P0 ;  /* 0x0000000712127807 */ /* 0x000fe40000000000 */
[----:B------:R-:W-:-:S02]  /*5490*/  ISETP.NE.AND P0, PT, R57, RZ, PT ;  /* 0x000000ff3900720c */ /* 0x000fc40003f05270 */
[----:B------:R-:W-:Y:S02]  /*54a0*/  SEL R46, R44, 0x7, P6 ;  /* 0x000000072c2e7807 */ /* 0x000fe40003000000 */
[----:B------:R-:W-:Y:S02]  /*54b0*/  ISETP.NE.AND P6, PT, R59, RZ, PT ;  /* 0x000000ff3b00720c */ /* 0x000fe40003fc5270 */
[----:B------:R-:W-:Y:S02]  /*54c0*/  SEL R37, R34, 0x7, P0 ;  /* 0x0000000722257807 */ /* 0x000fe40000000000 */
[----:B------:R-:W-:Y:S02]  /*54d0*/  SEL R34, R11, 0x8, P6 ;  /* 0x000000080b227807 */ /* 0x000fe40003000000 */
[----:B------:R-:W-:Y:S02]  /*54e0*/  ISETP.NE.AND P4, PT, R124, RZ, PT ;  /* 0x000000ff7c00720c */ /* 0x000fe40003f85270 */
[----:B------:R-:W-:-:S02]  /*54f0*/  ISETP.NE.AND P6, PT, R63, RZ, PT ;  /* 0x000000ff3f00720c */ /* 0x000fc40003fc5270 */
[----:B------:R-:W-:Y:S02]  /*5500*/  ISETP.NE.AND P1, PT, R129, RZ, PT ;  /* 0x000000ff8100720c */ /* 0x000fe40003f25270 */
[----:B------:R-:W-:Y:S02]  /*5510*/  SEL R32, R32, 0x6, P4 ;  /* 0x0000000620207807 */ /* 0x000fe40002000000 */
[----:B------:R-:W-:Y:S02]  /*5520*/  SEL R29, R9, 0x8, P6 ;  /* 0x00000008091d7807 */ /* 0x000fe40003000000 */
[----:B------:R-:W-:Y:S02]  /*5530*/  ISETP.NE.AND P6, PT, R64, RZ, PT ;  /* 0x000000ff4000720c */ /* 0x000fe40003fc5270 */
[----:B------:R-:W-:Y:S02]  /*5540*/  SEL R40, R32, 0x7, P1 ;  /* 0x0000000720287807 */ /* 0x000fe40000800000 */
[----:B------:R-:W-:Y:S01]  /*5550*/  SEL R32, R3, 0x8, P6 ;  /* 0x0000000803207807 */ /* 0x000fe20003000000 */
[----:B------:R-:W-:Y:S01]  /*5560*/  UMOV UR4, 0x400 ;  /* 0x0000040000047882 */ /* 0x000fe20000000000 */
[----:B------:R-:W-:-:S02]  /*5570*/  ISETP.NE.AND P6, PT, R65, RZ, PT ;  /* 0x000000ff4100720c */ /* 0x000fc40003fc5270 */
[----:B------:R-:W-:Y:S01]  /*5580*/  SHF.R.U32.HI R3, RZ, 0x8, R8 ;  /* 0x00000008ff037819 */ /* 0x000fe20000011608 */
[----:B-1----:R-:W-:Y:S01]  /*5590*/  UPRMT UR4, UR5, 0x654, UR4 ;  /* 0x0000065405047896 */ /* 0x002fe20008000004 */
[----:B------:R-:W-:Y:S02]  /*55a0*/  SEL R27, R2, 0x8, P6 ;  /* 0x00000008021b7807 */ /* 0x000fe40003000000 */
[----:B------:R-:W-:Y:S02]  /*55b0*/  SGXT.U32 R3, R3, 0x4 ;  /* 0x000000040303781a */ /* 0x000fe40000000000 */
[C---:B------:R-:W-:Y:S02]  /*55c0*/  LOP3.LUT R2, R8.reuse, 0xf00, RZ, 0xc0, !PT ;  /* 0x00000f0008027812 */ /* 0x040fe400078ec0ff */
[----:B------:R-:W-:Y:S02]  /*55d0*/  LOP3.LUT R3, R3, 0xff0, R8, 0xf8, !PT ;  /* 0x00000ff003037812 */ /* 0x000fe400078ef808 */
[----:B------:R-:W-:-:S02]  /*55e0*/  LOP3.LUT R8, R8, 0xff0, RZ, 0xc0, !PT ;  /* 0x00000ff008087812 */ /* 0x000fc400078ec0ff */
[----:B------:R-:W-:Y:S02]  /*55f0*/  LEA.HI R9, R2, UR4, RZ, 0x1a ;  /* 0x0000000402097c11 */ /* 0x000fe4000f8fd0ff */
[----:B------:R-:W-:-:S03]  /*5600*/  LEA R3, R3, UR4, 0x2 ;  /* 0x0000000403037c11 */ /* 0x000fc6000f8e10ff */
[----:B------:R-:W-:Y:S02]  /*5610*/  IMAD R11, R8, 0x4, R9 ;  /* 0x00000004080b7824 */ /* 0x000fe400078e0209 */
[----:B------:R1:W-:Y:S04]  /*5620*/  STS [R3], R24 ;  /* 0x0000001803007388 */ /* 0x0003e80000000800 */
[----:B------:R-:W-:Y:S04]  /*5630*/  STS [R11+0x4], R23 ;  /* 0x000004170b007388 */ /* 0x000fe80000000800 */
[----:B------:R-:W-:Y:S04]  /*5640*/  STS [R11+0x8], R22 ;  /* 0x000008160b007388 */ /* 0x000fe80000000800 */
[----:B------:R-:W-:Y:S04]  /*5650*/  STS [R11+0xc], R21 ;  /* 0x00000c150b007388 */ /* 0x000fe80000000800 */
[----:B------:R-:W-:Y:S04]  /*5660*/  STS [R11+0x10], R20 ;  /* 0x000010140b007388 */ /* 0x000fe80000000800 */
[----:B------:R2:W-:Y:S04]  /*5670*/  STS [R11+0x14], R26 ;  /* 0x0000141a0b007388 */ /* 0x0005e80000000800 */
[----:B------:R-:W-:Y:S04]  /*5680*/  STS [R11+0x18], R28 ;  /* 0x0000181c0b007388 */ /* 0x000fe80000000800 */
[----:B------:R-:W-:Y:S04]  /*5690*/  STS [R11+0x1c], R30 ;  /* 0x00001c1e0b007388 */ /* 0x000fe80000000800 */
[----:B------:R-:W-:Y:S04]  /*56a0*/  STS [R11+0x20], R25 ;  /* 0x000020190b007388 */ /* 0x000fe80000000800 */
[----:B------:R3:W-:Y:S04]  /*56b0*/  STS [R11+0x24], R16 ;  /* 0x000024100b007388 */ /* 0x0007e80000000800 */
[----:B------:R-:W-:Y:S04]  /*56c0*/  STS [R11+0x28], R17 ;  /* 0x000028110b007388 */ /* 0x000fe80000000800 */
[----:B------:R4:W-:Y:S04]  /*56d0*/  STS [R11+0x2c], R10 ;  /* 0x00002c0a0b007388 */ /* 0x0009e80000000800 */
[----:B------:R-:W-:Y:S04]  /*56e0*/  STS [R11+0x30], R12 ;  /* 0x0000300c0b007388 */ /* 0x000fe80000000800 */
[----:B------:R-:W-:Y:S04]  /*56f0*/  STS [R11+0x34], R13 ;  /* 0x0000340d0b007388 */ /* 0x000fe80000000800 */
[----:B------:R-:W-:Y:S04]  /*5700*/  STS [R11+0x38], R14 ;  /* 0x0000380e0b007388 */ /* 0x000fe80000000800 */
[----:B------:R5:W-:Y:S01]  /*5710*/  STS [R11+0x3c], R15 ;  /* 0x00003c0f0b007388 */ /* 0x000be20000000800 */
[----:B------:R-:W-:-:S02]  /*5720*/  LOP3.LUT R2, R6, 0xff, RZ, 0xc0, !PT ;  /* 0x000000ff06027812 */ /* 0x000fc400078ec0ff */
[----:B------:R-:W-:Y:S02]  /*5730*/  ISETP.NE.AND P2, PT, R130, RZ, PT ;  /* 0x000000ff8200720c */ /* 0x000fe40003f45270 */
[----:B------:R-:W-:Y:S02]  /*5740*/  ISETP.NE.AND P1, PT, R101, RZ, PT ;  /* 0x000000ff6500720c */ /* 0x000fe40003f25270 */
[----:B------:R-:W-:Y:S02]  /*5750*/  ISETP.NE.AND P3, PT, R163, RZ, PT ;  /* 0x000000ffa300720c */ /* 0x000fe40003f65270 */
[----:B-1----:R-:W-:Y:S01]  /*5760*/  LEA R24, R2, UR4, 0x2 ;  /* 0x0000000402187c11 */ /* 0x002fe2000f8e10ff */
[----:B------:R-:W-:Y:S01]  /*5770*/  BAR.SYNC.DEFER_BLOCKING 0x0 ;  /* 0x0000000000007b1d */ /* 0x000fe20000010000 */
[----:B------:R-:W-:Y:S02]  /*5780*/  SEL R35, R35, 0x7, P2 ;  /* 0x0000000723237807 */ /* 0x000fe40001000000 */
[----:B------:R-:W-:-:S02]  /*5790*/  ISETP.NE.AND P2, PT, R41, RZ, PT ;  /* 0x000000ff2900720c */ /* 0x000fc40003f45270 */
[----:B------:R-:W-:Y:S01]  /*57a0*/  SEL R41, R36, 0x7, P1 ;  /* 0x0000000724297807 */ /* 0x000fe20000800000 */
[----:B------:R-:W-:Y:S01]  /*57b0*/  IMAD.HI R8, R0, 0x1948b0fd, RZ ;  /* 0x1948b0fd00087827 */ /* 0x000fe200078e02ff */
[----:B------:R-:W-:Y:S01]  /*57c0*/  SEL R36, R19, 0x8, P3 ;  /* 0x0000000813247807 */ /* 0x000fe20001800000 */
[----:B------:R-:W1:Y:S01]  /*57d0*/  LDC.64 R2, c[0x0][0x218] ;  /* 0x00008600ff027b82 */ /* 0x000e620000000a00 */
[----:B------:R-:W-:Y:S02]  /*57e0*/  ISETP.NE.AND P0, PT, R58, RZ, PT ;  /* 0x000000ff3a00720c */ /* 0x000fe40003f05270 */
[----:B------:R-:W-:Y:S01]  /*57f0*/  ISETP.NE.AND P5, PT, R160, RZ, PT ;  /* 0x000000ffa000720c */ /* 0x000fe20003fa5270 */
[----:B--2---:R-:W-:Y:S01]  /*5800*/  IMAD R26, R4, 0x200, R5 ;  /* 0x00000200041a7824 */ /* 0x004fe200078e0205 */
[----:B---3--:R-:W-:Y:S01]  /*5810*/  PRMT R16, R6, 0x6540, R7 ;  /* 0x0000654006107816 */ /* 0x008fe20000000007 */
[----:B------:R-:W-:Y:S01]  /*5820*/  ULDC.64 UR4, c[0x0][0x220] ;  /* 0x0000880000047ab9 */ /* 0x000fe20000000a00 */
[----:B------:R-:W2:Y:S01]  /*5830*/  LDS R19, [R24] ;  /* 0x0000000018137984 */ /* 0x000ea20000000800 */
[----:B------:R-:W-:-:S02]  /*5840*/  SEL R39, R38, 0x7, P0 ;  /* 0x0000000726277807 */ /* 0x000fc40000000000 */
[----:B------:R-:W-:Y:S01]  /*5850*/  ISETP.NE.AND P0, PT, R153, RZ, PT ;  /* 0x000000ff9900720c */ /* 0x000fe20003f05270 */
[----:B------:R-:W3:Y:S01]  /*5860*/  LDS R17, [R24+0x404] ;  /* 0x0004040018117984 */ /* 0x000ee20000000800 */
[----:B------:R-:W-:Y:S02]  /*5870*/  SHF.R.U32.HI R9, RZ, 0x1f, R8 ;  /* 0x0000001fff097819 */ /* 0x000fe40000011608 */
[----:B------:R-:W-:Y:S01]  /*5880*/  ISETP.NE.AND P1, PT, R159, RZ, PT ;  /* 0x000000ff9f00720c */ /* 0x000fe20003f25270 */
[----:B------:R-:W2:Y:S01]  /*5890*/  LDS R21, [R24+0x808] ;  /* 0x0008080018157984 */ /* 0x000ea20000000800 */
[----:B------:R-:W-:Y:S02]  /*58a0*/  SEL R43, R43, 0x7, P0 ;  /* 0x000000072b2b7807 */ /* 0x000fe40000000000 */
[----:B------:R-:W-:Y:S01]  /*58b0*/  ISETP.NE.AND P0, PT, R156, RZ, PT ;  /* 0x000000ff9c00720c */ /* 0x000fe20003f05270 */
[----:B------:R-:W3:Y:S01]  /*58c0*/  LDS R23, [R24+0xc0c] ;  /* 0x000c0c0018177984 */ /* 0x000ee20000000800 */
[----:B------:R-:W-:Y:S01]  /*58d0*/  LEA.HI.SX32 R9, R8, R9, 0x1d ;  /* 0x0000000908097211 */ /* 0x000fe200078feaff */
[----:B------:R-:W-:Y:S01]  /*58e0*/  VIADD R8, R0, 0x1 ;  /* 0x0000000100087836 */ /* 0x000fe20000000000 */
[----:B------:R-:W-:Y:S01]  /*58f0*/  SEL R38, R31, 0x8, P5 ;  /* 0x000000081f267807 */ /* 0x000fe20002800000 */
[----:B------:R-:W-:Y:S01]  /*5900*/  LDS R25, [R24+0x2020] ;  /* 0x0020200018197984 */ /* 0x000fe20000000800 */
[----:B------:R-:W-:Y:S01]  /*5910*/  SEL R44, R37, 0x8, P1 ;  /* 0x00000008252c7807 */ /* 0x000fe20000800000 */
[----:B----4-:R-:W-:Y:S01]  /*5920*/  IMAD R10, R9, -0x51, R0 ;  /* 0xffffffaf090a7824 */ /* 0x010fe200078e0200 */
[----:B------:R-:W-:Y:S01]  /*5930*/  SEL R31, R18, 0x8, P0 ;  /* 0x00000008121f7807 */ /* 0x000fe20000000000 */
[----:B------:R-:W-:Y:S01]  /*5940*/  IMAD.HI R6, R8, 0x1948b0fd, RZ ;  /* 0x1948b0fd08067827 */ /* 0x000fe200078e02ff */
[----:B------:R-:W-:Y:S01]  /*5950*/  ISETP.NE.AND P1, PT, R157, RZ, PT ;  /* 0x000000ff9d00720c */ /* 0x000fe20003f25270 */
[----:B------:R-:W-:Y:S01]  /*5960*/  LDS R37, [R24+0x2c2c] ;  /* 0x002c2c0018257984 */ /* 0x000fe20000000800 */
[----:B------:R-:W-:Y:S01]  /*5970*/  ISETP.GE.AND P0, PT, R16, 0x200, PT ;  /* 0x000002001000780c */ /* 0x000fe20003f06270 */
[----:B------:R-:W-:Y:S01]  /*5980*/  IMAD R9, R9, 0xf300, R10 ;  /* 0x0000f30009097824 */ /* 0x000fe200078e020a */
[----:B------:R-:W-:Y:S01]  /*5990*/  SEL R40, R40, 0x8, P1 ;  /* 0x0000000828287807 */ /* 0x000fe20000800000 */
[----:B------:R-:W-:Y:S01]  /*59a0*/  LDS R47, [R24+0x3434] ;  /* 0x00343400182f7984 */ /* 0x000fe20000000800 */
[----:B------:R-:W-:-:S02]  /*59b0*/  ISETP.LT.AND P1, PT, R0, 0x144, !P0 ;  /* 0x000001440000780c */ /* 0x000fc40004721270 */
[----:B------:R-:W-:Y:S01]  /*59c0*/  SHF.R.U32.HI R7, RZ, 0x1f, R6 ;  /* 0x0000001fff077819 */ /* 0x000fe20000011606 */
[----:B-----5:R-:W-:Y:S01]  /*59d0*/  IMAD R11, R16, 0x51, R9 ;  /* 0x00000051100b7824 */ /* 0x020fe200078e0209 */
[----:B------:R-:W-:Y:S01]  /*59e0*/  LDS R49, [R24+0x3838] ;  /* 0x0038380018317984 */ /* 0x000fe20000000800 */
[----:B------:R-:W-:Y:S01]  /*59f0*/  VIADD R10, R0, 0x2 ;  /* 0x00000002000a7836 */ /* 0x000fe20000000000 */
[----:B------:R-:W-:Y:S01]  /*5a00*/  LEA.HI.SX32 R9, R6, R7, 0x1d ;  /* 0x0000000706097211 */ /* 0x000fe200078feaff */
[----:B-1----:R-:W-:Y:S01]  /*5a10*/  IMAD.WIDE R6, R11, 0x4, R2 ;  /* 0x000000040b067825 */ /* 0x002fe200078e0202 */
[----:B------:R-:W-:Y:S03]  /*5a20*/  LDS R51, [R24+0x3c3c] ;  /* 0x003c3c0018337984 */ /* 0x000fe60000000800 */
[----:B------:R-:W-:Y:S02]  /*5a30*/  IMAD R13, R9, -0x51, R8 ;  /* 0xffffffaf090d7824 */ /* 0x000fe400078e0208 */
[----:B------:R-:W-:Y:S01]  /*5a40*/  IMAD.HI R11, R10, 0x1948b0fd, RZ ;  /* 0x1948b0fd0a0b7827 */ /* 0x000fe200078e02ff */
[----:B--2---:R1:W-:Y:S01]  /*5a50*/  @P1 STG.E desc[UR6][R6.64], R19 ;  /* 0x0000001306001986 */ /* 0x0043e2000c101906 */
[----:B------:R-:W-:-:S02]  /*5a60*/  ISETP.LT.AND P1, PT, R8, 0x144, !P0 ;  /* 0x000001440800780c */ /* 0x000fc40004721270 */
[----:B------:R-:W-:Y:S01]  /*5a70*/  IMAD R12, R16, 0x51, R13 ;  /* 0x00000051100c7824 */ /* 0x000fe200078e020d */
[----:B------:R-:W-:Y:S01]  /*5a80*/  SHF.R.U32.HI R8, RZ, 0x1f, R11 ;  /* 0x0000001fff087819 */ /* 0x000fe2000001160b */
[----:B------:R-:W2:Y:S02]  /*5a90*/  LDS R19, [R24+0x1010] ;  /* 0x0010100018137984 */ /* 0x000ea40000000800 */
[----:B------:R-:W-:Y:S01]  /*5aa0*/  IMAD R9, R9, 0xf300, R12 ;  /* 0x0000f30009097824 */ /* 0x000fe200078e020c */
[----:B------:R-:W-:Y:S01]  /*5ab0*/  LEA.HI.SX32 R13, R11, R8, 0x1d ;  /* 0x000000080b0d7211 */ /* 0x000fe200078feaff */
[----:B------:R-:W-:Y:S02]  /*5ac0*/  VIADD R11, R0, 0x3 ;  /* 0x00000003000b7836 */ /* 0x000fe40000000000 */
[----:B------:R-:W-:-:S04]  /*5ad0*/  IMAD.WIDE R8, R9, 0x4, R2 ;  /* 0x0000000409087825 */ /* 0x000fc800078e0202 */
[----:B------:R-:W-:Y:S02]  /*5ae0*/  IMAD R15, R13, -0x51, R10 ;  /* 0xffffffaf0d0f7824 */ /* 0x000fe400078e020a */
[----:B------:R-:W-:Y:S01]  /*5af0*/  IMAD.HI R12, R11, 0x1948b0fd, RZ ;  /* 0x1948b0fd0b0c7827 */ /* 0x000fe200078e02ff */
[----:B---3--:R3:W-:Y:S01]  /*5b00*/  @P1 STG.E desc[UR6][R8.64], R17 ;  /* 0x0000001108001986 */ /* 0x0087e2000c101906 */
[----:B------:R-:W-:Y:S02]  /*5b10*/  ISETP.LT.AND P1, PT, R10, 0x144, !P0 ;  /* 0x000001440a00780c */ /* 0x000fe40004721270 */
[----:B-1----:R-:W-:Y:S01]  /*5b20*/  IMAD R6, R16, 0x51, R15 ;  /* 0x0000005110067824 */ /* 0x002fe200078e020f */
[----:B------:R-:W-:Y:S01]  /*5b30*/  SHF.R.U32.HI R7, RZ, 0x1f, R12 ;  /* 0x0000001fff077819 */ /* 0x000fe2000001160c */
[----:B------:R-:W-:Y:S01]  /*5b40*/  VIADD R10, R0, 0x4 ;  /* 0x00000004000a7836 */ /* 0x000fe20000000000 */
[----:B------:R-:W1:Y:S01]  /*5b50*/  LDS R17, [R24+0x1414] ;  /* 0x0014140018117984 */ /* 0x000e620000000800 */
[----:B------:R-:W-:Y:S01]  /*5b60*/  IMAD R13, R13, 0xf300, R6 ;  /* 0x0000f3000d0d7824 */ /* 0x000fe200078e0206 */
[----:B------:R-:W-:-:S03]  /*5b70*/  LEA.HI.SX32 R12, R12, R7, 0x1d ;  /* 0x000000070c0c7211 */ /* 0x000fc600078feaff */
[----:B------:R-:W-:-:S04]  /*5b80*/  IMAD.WIDE R6, R13, 0x4, R2 ;  /* 0x000000040d067825 */ /* 0x000fc800078e0202 */
[----:B------:R-:W-:Y:S02]  /*5b90*/  IMAD R15, R12, -0x51, R11 ;  /* 0xffffffaf0c0f7824 */ /* 0x000fe400078e020b */
[----:B------:R-:W-:Y:S01]  /*5ba0*/  IMAD.HI R13, R10, 0x1948b0fd, RZ ;  /* 0x1948b0fd0a0d7827 */ /* 0x000fe200078e02ff */
[----:B0-----:R0:W-:Y:S01]  /*5bb0*/  @P1 STG.E desc[UR6][R6.64], R21 ;  /* 0x0000001506001986 */ /* 0x0011e2000c101906 */
[----:B------:R-:W-:Y:S02]  /*5bc0*/  ISETP.LT.AND P1, PT, R11, 0x144, !P0 ;  /* 0x000001440b00780c */ /* 0x000fe40004721270 */
[----:B------:R-:W-:Y:S01]  /*5bd0*/  IMAD R15, R16, 0x51, R15 ;  /* 0x00000051100f7824 */ /* 0x000fe200078e020f */
[----:B---3--:R-:W-:Y:S01]  /*5be0*/  SHF.R.U32.HI R8, RZ, 0x1f, R13 ;  /* 0x0000001fff087819 */ /* 0x008fe2000001160d */
[----:B------:R-:W-:Y:S01]  /*5bf0*/  VIADD R11, R0, 0x5 ;  /* 0x00000005000b7836 */ /* 0x000fe20000000000 */
[----:B------:R-:W3:Y:S01]  /*5c00*/  LDS R21, [R24+0x1818] ;  /* 0x0018180018157984 */ /* 0x000ee20000000800 */
[----:B------:R-:W-:Y:S01]  /*5c10*/  IMAD R9, R12, 0xf300, R15 ;  /* 0x0000f3000c097824 */ /* 0x000fe200078e020f */
[----:B------:R-:W-:Y:S01]  /*5c20*/  LEA.HI.SX32 R13, R13, R8, 0x1d ;  /* 0x000000080d0d7211 */ /* 0x000fe200078feaff */
[----:B------:R-:W-:-:S04]  /*5c30*/  IMAD.HI R12, R11, 0x1948b0fd, RZ ;  /* 0x1948b0fd0b0c7827 */ /* 0x000fc800078e02ff */
[----:B------:R-:W-:-:S04]  /*5c40*/  IMAD.WIDE R8, R9, 0x4, R2 ;  /* 0x0000000409087825 */ /* 0x000fc800078e0202 */
[C---:B------:R-:W-:Y:S01]  /*5c50*/  IMAD R15, R13.reuse, -0x51, R10 ;  /* 0xffffffaf0d0f7824 */ /* 0x040fe200078e020a */
[----:B------:R4:W-:Y:S01]  /*5c60*/  @P1 STG.E desc[UR6][R8.64], R23 ;  /* 0x0000001708001986 */ /* 0x0009e2000c101906 */
[----:B------:R-:W-:Y:S02]  /*5c70*/  ISETP.LT.AND P1, PT, R10, 0x144, !P0 ;  /* 0x000001440a00780c */ /* 0x000fe40004721270 */
[----:B0-----:R-:W-:Y:S01]  /*5c80*/  IMAD R6, R16, 0x51, R15 ;  /* 0x0000005110067824 */ /* 0x001fe200078e020f */
[----:B------:R-:W-:Y:S01]  /*5c90*/  SHF.R.U32.HI R7, RZ, 0x1f, R12 ;  /* 0x0000001fff077819 */ /* 0x000fe2000001160c */
[----:B------:R-:W-:Y:S01]  /*5ca0*/  VIADD R10, R0, 0x6 ;  /* 0x00000006000a7836 */ /* 0x000fe20000000000 */
[----:B------:R-:W0:Y:S01]  /*5cb0*/  LDS R23, [R24+0x1c1c] ;  /* 0x001c1c0018177984 */ /* 0x000e220000000800 */
[----:B------:R-:W-:Y:S01]  /*5cc0*/  IMAD R13, R13, 0xf300, R6 ;  /* 0x0000f3000d0d7824 */ /* 0x000fe200078e0206 */
[----:B------:R-:W-:-:S03]  /*5cd0*/  LEA.HI.SX32 R12, R12, R7, 0x1d ;  /* 0x000000070c0c7211 */ /* 0x000fc600078feaff */
[----:B------:R-:W-:-:S04]  /*5ce0*/  IMAD.WIDE R6, R13, 0x4, R2 ;  /* 0x000000040d067825 */ /* 0x000fc800078e0202 */
[----:B------:R-:W-:Y:S02]  /*5cf0*/  IMAD R15, R12, -0x51, R11 ;  /* 0xffffffaf0c0f7824 */ /* 0x000fe400078e020b */
[----:B------:R-:W-:Y:S01]  /*5d00*/  IMAD.HI R13, R10, 0x1948b0fd, RZ ;  /* 0x1948b0fd0a0d7827 */ /* 0x000fe200078e02ff */
[----:B--2---:R2:W-:Y:S01]  /*5d10*/  @P1 STG.E desc[UR6][R6.64], R19 ;  /* 0x0000001306001986 */ /* 0x0045e2000c101906 */
[----:B------:R-:W-:Y:S02]  /*5d20*/  ISETP.LT.AND P1, PT, R11, 0x144, !P0 ;  /* 0x000001440b00780c */ /* 0x000fe40004721270 */
[----:B------:R-:W-:Y:S01]  /*5d30*/  IMAD R15, R16, 0x51, R15 ;  /* 0x00000051100f7824 */ /* 0x000fe200078e020f */
[----:B----4-:R-:W-:-:S03]  /*5d40*/  SHF.R.U32.HI R8, RZ, 0x1f, R13 ;  /* 0x0000001fff087819 */ /* 0x010fc6000001160d */
[----:B------:R-:W-:Y:S01]  /*5d50*/  IMAD R9, R12, 0xf300, R15 ;  /* 0x0000f3000c097824 */ /* 0x000fe200078e020f */
[----:B------:R-:W-:Y:S01]  /*5d60*/  LEA.HI.SX32 R13, R13, R8, 0x1d ;  /* 0x000000080d0d7211 */ /* 0x000fe200078feaff */
[----:B------:R-:W-:Y:S02]  /*5d70*/  VIADD R11, R0, 0x7 ;  /* 0x00000007000b7836 */ /* 0x000fe40000000000 */
[----:B------:R-:W-:-:S04]  /*5d80*/  IMAD.WIDE R8, R9, 0x4, R2 ;  /* 0x0000000409087825 */ /* 0x000fc800078e0202 */
[----:B------:R-:W-:Y:S02]  /*5d90*/  IMAD R15, R13, -0x51, R10 ;  /* 0xffffffaf0d0f7824 */ /* 0x000fe400078e020a */
[----:B------:R-:W-:Y:S01]  /*5da0*/  IMAD.HI R12, R11, 0x1948b0fd, RZ ;  /* 0x1948b0fd0b0c7827 */ /* 0x000fe200078e02ff */
[----:B-1----:R1:W-:Y:S01]  /*5db0*/  @P1 STG.E desc[UR6][R8.64], R17 ;  /* 0x0000001108001986 */ /* 0x0023e2000c101906 */
[----:B------:R-:W-:Y:S02]  /*5dc0*/  ISETP.LT.AND P1, PT, R10, 0x144, !P0 ;  /* 0x000001440a00780c */ /* 0x000fe40004721270 */
[----:B--2---:R-:W-:Y:S01]  /*5dd0*/  IMAD R6, R16, 0x51, R15 ;  /* 0x0000005110067824 */ /* 0x004fe200078e020f */
[----:B------:R-:W-:-:S03]  /*5de0*/  SHF.R.U32.HI R7, RZ, 0x1f, R12 ;  /* 0x0000001fff077819 */ /* 0x000fc6000001160c */
[----:B------:R-:W-:Y:S01]  /*5df0*/  IMAD R13, R13, 0xf300, R6 ;  /* 0x0000f3000d0d7824 */ /* 0x000fe200078e0206 */
[----:B------:R-:W-:-:S03]  /*5e00*/  LEA.HI.SX32 R12, R12, R7, 0x1d ;  /* 0x000000070c0c7211 */ /* 0x000fc600078feaff */
[----:B------:R-:W-:-:S04]  /*5e10*/  IMAD.WIDE R6, R13, 0x4, R2 ;  /* 0x000000040d067825 */ /* 0x000fc800078e0202 */
[----:B------:R-:W-:Y:S02]  /*5e20*/  IMAD R13, R12, -0x51, R11 ;  /* 0xffffffaf0c0d7824 */ /* 0x000fe400078e020b */
[----:B------:R-:W-:Y:S01]  /*5e30*/  VIADD R10, R0, 0x8 ;  /* 0x00000008000a7836 */ /* 0x000fe20000000000 */
[----:B---3--:R2:W-:Y:S01]  /*5e40*/  @P1 STG.E desc[UR6][R6.64], R21 ;  /* 0x0000001506001986 */ /* 0x0085e2000c101906 */
[----:B------:R-:W-:Y:S01]  /*5e50*/  ISETP.LT.AND P1, PT, R11, 0x144, !P0 ;  /* 0x000001440b00780c */ /* 0x000fe20004721270 */
[----:B------:R-:W-:Y:S02]  /*5e60*/  IMAD R13, R16, 0x51, R13 ;  /* 0x00000051100d7824 */ /* 0x000fe400078e020d */
[----:B------:R-:W-:Y:S01]  /*5e70*/  IMAD.HI R11, R10, 0x1948b0fd, RZ ;  /* 0x1948b0fd0a0b7827 */ /* 0x000fe200078e02ff */
[----:B------:R-:W3:Y:S03]  /*5e80*/  LDS R21, [R24+0x2424] ;  /* 0x0024240018157984 */ /* 0x000ee60000000800 */
[----:B-1----:R-:W-:Y:S01]  /*5e90*/  IMAD R9, R12, 0xf300, R13 ;  /* 0x0000f3000c097824 */ /* 0x002fe200078e020d */
[----:B------:R-:W-:-:S04]  /*5ea0*/  SHF.R.U32.HI R12, RZ, 0x1f, R11 ;  /* 0x0000001fff0c7819 */ /* 0x000fc8000001160b */
[----:B------:R-:W-:Y:S01]  /*5eb0*/  LEA.HI.SX32 R15, R11, R12, 0x1d ;  /* 0x0000000c0b0f7211 */ /* 0x000fe200078feaff */
[----:B------:R-:W-:-:S04]  /*5ec0*/  IMAD.WIDE R8, R9, 0x4, R2 ;  /* 0x0000000409087825 */ /* 0x000fc800078e0202 */
[C---:B------:R-:W-:Y:S02]  /*5ed0*/  VIADD R11, R0.reuse, 0x9 ;  /* 0x00000009000b7836 */ /* 0x040fe40000000000 */
[C---:B------:R-:W-:Y:S02]  /*5ee0*/  VIADD R12, R0.reuse, 0xa ;  /* 0x0000000a000c7836 */ /* 0x040fe40000000000 */
[----:B--2---:R-:W-:Y:S01]  /*5ef0*/  IMAD R7, R15, -0x51, R10 ;  /* 0xffffffaf0f077824 */ /* 0x004fe200078e020a */
[----:B0-----:R0:W-:Y:S01]  /*5f00*/  @P1 STG.E desc[UR6][R8.64], R23 ;  /* 0x0000001708001986 */ /* 0x0011e2000c101906 */
[----:B------:R-:W-:Y:S01]  /*5f10*/  VIADD R13, R0, 0xb ;  /* 0x0000000b000d7836 */ /* 0x000fe20000000000 */
[----:B------:R-:W-:Y:S01]  /*5f20*/  ISETP.LT.AND P1, PT, R10, 0x144, !P0 ;  /* 0x000001440a00780c */ /* 0x000fe20004721270 */
[----:B------:R-:W-:-:S04]  /*5f30*/  IMAD.HI R10, R11, 0x1948b0fd, RZ ;  /* 0x1948b0fd0b0a7827 */ /* 0x000fc800078e02ff */
[----:B------:R-:W-:Y:S02]  /*5f40*/  IMAD R6, R16, 0x51, R7 ;  /* 0x0000005110067824 */ /* 0x000fe400078e0207 */
[----:B------:R-:W-:-:S04]  /*5f50*/  IMAD.HI R14, R12, 0x1948b0fd, RZ ;  /* 0x1948b0fd0c0e7827 */ /* 0x000fc800078e02ff */
[----:B------:R-:W-:Y:S01]  /*5f60*/  IMAD.HI R17, R13, 0x1948b0fd, RZ ;  /* 0x1948b0fd0d117827 */ /* 0x000fe200078e02ff */
[----:B0-----:R-:W-:-:S03]  /*5f70*/  SHF.R.U32.HI R9, RZ, 0x1f, R10 ;  /* 0x0000001fff097819 */ /* 0x001fc6000001160a */
[----:B------:R-:W-:Y:S01]  /*5f80*/  IMAD R7, R15, 0xf300, R6 ;  /* 0x0000f3000f077824 */ /* 0x000fe200078e0206 */
[----:B------:R-:W-:Y:S02]  /*5f90*/  SHF.R.U32.HI R15, RZ, 0x1f, R14 ;  /* 0x0000001fff0f7819 */ /* 0x000fe4000001160e */
[----:B------:R-:W-:Y:S01]  /*5fa0*/  SHF.R.U32.HI R8, RZ, 0x1f, R17 ;  /* 0x0000001fff087819 */ /* 0x000fe20000011611 */
[----:B------:R-:W-:Y:S01]  /*5fb0*/  IMAD.WIDE R6, R7, 0x4, R2 ;  /* 0x0000000407067825 */ /* 0x000fe200078e0202 */
[----:B------:R-:W-:Y:S02]  /*5fc0*/  LEA.HI.SX32 R4, R10, R9, 0x1d ;  /* 0x000000090a047211 */ /* 0x000fe400078feaff */
[----:B------:R-:W-:Y:S02]  /*5fd0*/  LEA.HI.SX32 R15, R14, R15, 0x1d ;  /* 0x0000000f0e0f7211 */ /* 0x000fe400078feaff */
[----:B------:R-:W-:Y:S01]  /*5fe0*/  LEA.HI.SX32 R14, R17, R8, 0x1d ;  /* 0x00000008110e7211 */ /* 0x000fe200078feaff */
[----:B------:R-:W-:Y:S01]  /*5ff0*/  VIADD R8, R0, 0xc ;  /* 0x0000000c00087836 */ /* 0x000fe20000000000 */
[----:B------:R0:W-:Y:S01]  /*6000*/  @P1 STG.E desc[UR6][R6.64], R25 ;  /* 0x0000001906001986 */ /* 0x0001e2000c101906 */
[----:B------:R-:W-:Y:S01]  /*6010*/  ISETP.LT.AND P1, PT, R11, 0x144, !P0 ;  /* 0x000001440b00780c */ /* 0x000fe20004721270 */
[----:B------:R-:W-:-:S02]  /*6020*/  IMAD R5, R4, -0x51, R11 ;  /* 0xffffffaf04057824 */ /* 0x000fc400078e020b */
[----:B------:R-:W-:Y:S01]  /*6030*/  IMAD.HI R11, R8, 0x1948b0fd, RZ ;  /* 0x1948b0fd080b7827 */ /* 0x000fe200078e02ff */
[----:B------:R-:W-:Y:S01]  /*6040*/  SEL R45, R45, 0x7, P2 ;  /* 0x000000072d2d7807 */ /* 0x000fe20001000000 */
[----:B------:R-:W1:Y:S01]  /*6050*/  LDS R25, [R24+0x2828] ;  /* 0x0028280018197984 */ /* 0x000e620000000800 */
[----:B------:R-:W-:Y:S02]  /*6060*/  ISETP.NE.AND P3, PT, R55, RZ, PT ;  /* 0x000000ff3700720c */ /* 0x000fe40003f65270 */
[----:B0-----:R-:W-:-:S04]  /*6070*/  SHF.R.U32.HI R6, RZ, 0x1f, R11 ;  /* 0x0000001fff067819 */ /* 0x001fc8000001160b */
[----:B------:R-:W-:Y:S02]  /*6080*/  LEA.HI.SX32 R11, R11, R6, 0x1d ;  /* 0x000000060b0b7211 */ /* 0x000fe400078feaff */
[----:B------:R-:W-:Y:S02]  /*6090*/  SEL R6, R45, 0x8, P3 ;  /* 0x000000082d067807 */ /* 0x000fe40001800000 */
[----:B------:R-:W0:Y:S01]  /*60a0*/  LDS R45, [R24+0x3030] ;  /* 0x00303000182d7984 */ /* 0x000e220000000800 */
[C---:B------:R-:W-:Y:S02]  /*60b0*/  VIADD R9, R0.reuse, 0xd ;  /* 0x0000000d00097836 */ /* 0x040fe40000000000 */
[C---:B------:R-:W-:Y:S02]  /*60c0*/  VIADD R10, R0.reuse, 0xe ;  /* 0x0000000e000a7836 */ /* 0x040fe40000000000 */
[----:B------:R-:W-:Y:S02]  /*60d0*/  VIADD R0, R0, 0xf ;  /* 0x0000000f00007836 */ /* 0x000fe40000000000 */
[----:B------:R-:W-:Y:S01]  /*60e0*/  IMAD R5, R16, 0x51, R5 ;  /* 0x0000005110057824 */ /* 0x000fe200078e0205 */
[----:B------:R-:W-:Y:S01]  /*60f0*/  ISETP.NE.AND P2, PT, R161, RZ, PT ;  /* 0x000000ffa100720c */ /* 0x000fe20003f45270 */
[----:B------:R-:W-:Y:S01]  /*6100*/  IMAD.HI R17, R9, 0x1948b0fd, RZ ;  /* 0x1948b0fd09117827 */ /* 0x000fe200078e02ff */
[----:B------:R-:W-:-:S03]  /*6110*/  ISETP.NE.AND P4, PT, R162, RZ, PT ;  /* 0x000000ffa200720c */ /* 0x000fc60003f85270 */
[----:B------:R-:W-:-:S04]  /*6120*/  IMAD.HI R19, R10, 0x1948b0fd, RZ ;  /* 0x1948b0fd0a137827 */ /* 0x000fc800078e02ff */
[----:B------:R-:W-:-:S04]  /*6130*/  IMAD.HI R7, R0, 0x1948b0fd, RZ ;  /* 0x1948b0fd00077827 */ /* 0x000fc800078e02ff */
[----:B------:R-:W-:Y:S01]  /*6140*/  IMAD R5, R4, 0xf300, R5 ;  /* 0x0000f30004057824 */ /* 0x000fe200078e0205 */
[----:B------:R-:W-:Y:S02]  /*6150*/  SEL R39, R39, 0x8, P2 ;  /* 0x0000000827277807 */ /* 0x000fe40001000000 */
[----:B------:R-:W-:Y:S01]  /*6160*/  SHF.R.U32.HI R18, RZ, 0x1f, R17 ;  /* 0x0000001fff127819 */ /* 0x000fe20000011611 */
[----:B------:R-:W-:Y:S01]  /*6170*/  IMAD.WIDE R4, R5, 0x4, R2 ;  /* 0x0000000405047825 */ /* 0x000fe200078e0202 */
[----:B------:R-:W-:Y:S02]  /*6180*/  SHF.R.U32.HI R20, RZ, 0x1f, R19 ;  /* 0x0000001fff147819 */ /* 0x000fe40000011613 */
[----:B------:R-:W-:Y:S02]  /*6190*/  SHF.R.U32.HI R22, RZ, 0x1f, R7 ;  /* 0x0000001fff167819 */ /* 0x000fe40000011607 */
[----:B------:R-:W-:Y:S02]  /*61a0*/  ISETP.NE.AND P2, PT, R158, RZ, PT ;  /* 0x000000ff9e00720c */ /* 0x000fe40003f45270 */
[----:B------:R-:W-:-:S02]  /*61b0*/  SEL R33, R33, 0x8, P4 ;  /* 0x0000000821217807 */ /* 0x000fc40002000000 */
[----:B------:R-:W-:Y:S02]  /*61c0*/  ISETP.NE.AND P5, PT, R61, RZ, PT ;  /* 0x000000ff3d00720c */ /* 0x000fe40003fa5270 */
[----:B------:R-:W-:Y:S01]  /*61d0*/  ISETP.NE.AND P4, PT, R60, RZ, PT ;  /* 0x000000ff3c00720c */ /* 0x000fe20003f85270 */
[----:B---3--:R2:W-:Y:S01]  /*61e0*/  @P1 STG.E desc[UR6][R4.64], R21 ;  /* 0x0000001504001986 */ /* 0x0085e2000c101906 */
[----:B------:R-:W-:Y:S02]  /*61f0*/  LEA.HI.SX32 R18, R17, R18, 0x1d ;  /* 0x0000001211127211 */ /* 0x000fe400078feaff */
[----:B------:R-:W-:Y:S02]  /*6200*/  LEA.HI.SX32 R19, R19, R20, 0x1d ;  /* 0x0000001413137211 */ /* 0x000fe400078feaff */
[----:B------:R-:W-:Y:S02]  /*6210*/  LEA.HI.SX32 R7, R7, R22, 0x1d ;  /* 0x0000001607077211 */ /* 0x000fe400078feaff */
[----:B------:R-:W-:-:S02]  /*6220*/  SEL R35, R35, 0x8, P2 ;  /* 0x0000000823237807 */ /* 0x000fc40001000000 */
[----:B------:R-:W-:Y:S01]  /*6230*/  ISETP.LT.AND P2, PT, R13, 0x144, !P0 ;  /* 0x000001440d00780c */ /* 0x000fe20004741270 */
[----:B------:R-:W-:Y:S01]  /*6240*/  IMAD R13, R14, -0x51, R13 ;  /* 0xffffffaf0e0d7824 */ /* 0x000fe200078e020d */
[----:B------:R-:W-:Y:S01]  /*6250*/  SEL R41, R41, 0x8, P4 ;  /* 0x0000000829297807 */ /* 0x000fe20002000000 */
[----:B--2---:R-:W-:Y:S01]  /*6260*/  IMAD R5, R15, -0x51, R12 ;  /* 0xffffffaf0f057824 */ /* 0x004fe200078e020c */
[----:B------:R-:W-:Y:S01]  /*6270*/  SEL R43, R43, 0x8, P5 ;  /* 0x000000082b2b7807 */ /* 0x000fe20002800000 */
[----:B------:R-:W-:Y:S01]  /*6280*/  IMAD R17, R11, -0x51, R8 ;  /* 0xffffffaf0b117824 */ /* 0x000fe200078e0208 */
[----:B------:R-:W-:Y:S01]  /*6290*/  ISETP.LT.AND P1, PT, R12, 0x144, !P0 ;  /* 0x000001440c00780c */ /* 0x000fe20004721270 */
[----:B------:R-:W-:Y:S01]  /*62a0*/  IMAD R21, R19, -0x51, R10 ;  /* 0xffffffaf13157824 */ /* 0x000fe200078e020a */
[----:B------:R-:W-:Y:S01]  /*62b0*/  ISETP.LT.AND P3, PT, R8, 0x144, !P0 ;  /* 0x000001440800780c */ /* 0x000fe20004761270 */
[----:B------:R-:W-:Y:S01]  /*62c0*/  IMAD R23, R7, -0x51, R0 ;  /* 0xffffffaf07177824 */ /* 0x000fe200078e0200 */
[----:B------:R-:W-:Y:S01]  /*62d0*/  ISETP.LT.AND P4, PT, R9, 0x144, !P0 ;  /* 0x000001440900780c */ /* 0x000fe20004781270 */
[----:B------:R-:W-:Y:S01]  /*62e0*/  IMAD R9, R18, -0x51, R9 ;  /* 0xffffffaf12097824 */ /* 0x000fe200078e0209 */
[----:B------:R-:W-:-:S02]  /*62f0*/  ISETP.LT.AND P5, PT, R10, 0x144, !P0 ;  /* 0x000001440a00780c */ /* 0x000fc400047a1270 */
[----:B------:R-:W-:Y:S01]  /*6300*/  ISETP.LT.AND P0, PT, R0, 0x144, !P0 ;  /* 0x000001440000780c */ /* 0x000fe20004701270 */
[----:B------:R-:W-:Y:S01]  /*6310*/  IMAD R0, R16, 0x51, R5 ;  /* 0x0000005110007824 */ /* 0x000fe200078e0205 */
[----:B------:R-:W-:Y:S01]  /*6320*/  ISETP.NE.AND P6, PT, R62, RZ, PT ;  /* 0x000000ff3e00720c */ /* 0x000fe20003fc5270 */
[C---:B------:R-:W-:Y:S02]  /*6330*/  IMAD R13, R16.reuse, 0x51, R13 ;  /* 0x00000051100d7824 */ /* 0x040fe400078e020d */
[C---:B------:R-:W-:Y:S02]  /*6340*/  IMAD R4, R16.reuse, 0x51, R17 ;  /* 0x0000005110047824 */ /* 0x040fe400078e0211 */
[C---:B------:R-:W-:Y:S02]  /*6350*/  IMAD R9, R16.reuse, 0x51, R9 ;  /* 0x0000005110097824 */ /* 0x040fe400078e0209 */
[----:B------:R-:W-:Y:S01]  /*6360*/  IMAD R8, R16, 0x51, R21 ;  /* 0x0000005110087824 */ /* 0x000fe200078e0215 */
[----:B------:R-:W-:Y:S01]  /*6370*/  SEL R46, R46, 0x8, P6 ;  /* 0x000000082e2e7807 */ /* 0x000fe20003000000 */
[----:B------:R-:W-:-:S02]  /*6380*/  IMAD R16, R16, 0x51, R23 ;  /* 0x0000005110107824 */ /* 0x000fc400078e0217 */
[----:B------:R-:W-:Y:S01]  /*6390*/  IMAD R5, R15, 0xf300, R0 ;  /* 0x0000f3000f057824 */ /* 0x000fe200078e0200 */
[----:B------:R-:W-:Y:S01]  /*63a0*/  ISETP.NE.AND P6, PT, R42, RZ, PT ;  /* 0x000000ff2a00720c */ /* 0x000fe20003fc5270 */
[----:B------:R-:W-:Y:S02]  /*63b0*/  IMAD R13, R14, 0xf300, R13 ;  /* 0x0000f3000e0d7824 */ /* 0x000fe400078e020d */
[----:B------:R-:W-:Y:S01]  /*63c0*/  IMAD R11, R11, 0xf300, R4 ;  /* 0x0000f3000b0b7824 */ /* 0x000fe200078e0204 */
[----:B------:R-:W-:Y:S01]  /*63d0*/  PRMT R0, R6, 0x3340, R41 ;  /* 0x0000334006007816 */ /* 0x000fe20000000029 */
[----:B------:R-:W-:Y:S02]  /*63e0*/  IMAD R15, R18, 0xf300, R9 ;  /* 0x0000f300120f7824 */ /* 0x000fe400078e0209 */
[----:B------:R-:W-:Y:S02]  /*63f0*/  IMAD R19, R19, 0xf300, R8 ;  /* 0x0000f30013137824 */ /* 0x000fe400078e0208 */
[----:B------:R-:W-:-:S02]  /*6400*/  IMAD R17, R7, 0xf300, R16 ;  /* 0x0000f30007117824 */ /* 0x000fc400078e0210 */
[----:B------:R-:W-:-:S04]  /*6410*/  IMAD.WIDE R4, R5, 0x4, R2 ;  /* 0x0000000405047825 */ /* 0x000fc800078e0202 */
[--C-:B------:R-:W-:Y:S01]  /*6420*/  IMAD.WIDE R6, R13, 0x4, R2.reuse ;  /* 0x000000040d067825 */ /* 0x100fe200078e0202 */
[----:B-1----:R1:W-:Y:S03]  /*6430*/  @P1 STG.E desc[UR6][R4.64], R25 ;  /* 0x0000001904001986 */ /* 0x0023e6000c101906 */
[--C-:B------:R-:W-:Y:S01]  /*6440*/  IMAD.WIDE R8, R11, 0x4, R2.reuse ;  /* 0x000000040b087825 */ /* 0x100fe200078e0202 */
[----:B------:R1:W-:Y:S03]  /*6450*/  @P2 STG.E desc[UR6][R6.64], R37 ;  /* 0x0000002506002986 */ /* 0x0003e6000c101906 */
[----:B------:R-:W-:Y:S01]  /*6460*/  IMAD.WIDE R10, R15, 0x4, R2 ;  /* 0x000000040f0a7825 */ /* 0x000fe200078e0202 */
[----:B------:R-:W-:-:S03]  /*6470*/  IADD3 R14, P1, R26, UR4, RZ ;  /* 0x000000041a0e7c10 */ /* 0x000fc6000ff3e0ff */
[--C-:B------:R-:W-:Y:S01]  /*6480*/  IMAD.WIDE R12, R19, 0x4, R2.reuse ;  /* 0x00000004130c7825 */ /* 0x100fe200078e0202 */
[----:B0-----:R1:W-:Y:S03]  /*6490*/  @P3 STG.E desc[UR6][R8.64], R45 ;  /* 0x0000002d08003986 */ /* 0x0013e6000c101906 */
[----:B------:R-:W-:Y:S01]  /*64a0*/  IMAD.WIDE R2, R17, 0x4, R2 ;  /* 0x0000000411027825 */ /* 0x000fe200078e0202 */
[----:B------:R1:W-:Y:S01]  /*64b0*/  @P4 STG.E desc[UR6][R10.64], R47 ;  /* 0x0000002f0a004986 */ /* 0x0003e2000c101906 */
[----:B------:R-:W-:Y:S02]  /*64c0*/  PRMT R34, R34, 0x3340, R29 ;  /* 0x0000334022227816 */ /* 0x000fe4000000001d */
[----:B------:R-:W-:Y:S01]  /*64d0*/  PRMT R27, R32, 0x3340, R27 ;  /* 0x00003340201b7816 */ /* 0x000fe2000000001b */
[----:B------:R1:W-:Y:S01]  /*64e0*/  @P5 STG.E desc[UR6][R12.64], R49 ;  /* 0x000000310c005986 */ /* 0x0003e2000c101906 */
[----:B------:R-:W-:-:S02]  /*64f0*/  PRMT R38, R38, 0x3340, R33 ;  /* 0x0000334026267816 */ /* 0x000fc40000000021 */
[----:B------:R-:W-:Y:S01]  /*6500*/  PRMT R31, R36, 0x3340, R31 ;  /* 0x00003340241f7816 */ /* 0x000fe2000000001f */
[----:B------:R1:W-:Y:S01]  /*6510*/  @P0 STG.E desc[UR6][R2.64], R51 ;  /* 0x0000003302000986 */ /* 0x0003e2000c101906 */
[----:B------:R-:W-:Y:S02]  /*6520*/  PRMT R44, R44, 0x3340, R39 ;  /* 0x000033402c2c7816 */ /* 0x000fe40000000027 */
[----:B------:R-:W-:Y:S02]  /*6530*/  PRMT R35, R40, 0x3340, R35 ;  /* 0x0000334028237816 */ /* 0x000fe40000000023 */
[----:B------:R-:W-:Y:S02]  /*6540*/  PRMT R43, R43, 0x3340, R46 ;  /* 0x000033402b2b7816 */ /* 0x000fe4000000002e */
[----:B------:R-:W-:Y:S02]  /*6550*/  LEA.HI.X.SX32 R15, R26, UR5, 0x1, P1 ;  /* 0x000000051a0f7c11 */ /* 0x000fe400088f0eff */
[----:B------:R-:W-:-:S02]  /*6560*/  PRMT R40, R34, 0x5410, R27 ;  /* 0x0000541022287816 */ /* 0x000fc4000000001b */
[----:B------:R-:W-:Y:S02]  /*6570*/  PRMT R41, R38, 0x5410, R31 ;  /* 0x0000541026297816 */ /* 0x000fe4000000001f */
[----:B------:R-:W-:Y:S02]  /*6580*/  PRMT R42, R44, 0x5410, R35 ;  /* 0x000054102c2a7816 */ /* 0x000fe40000000023 */
[----:B------:R-:W-:Y:S01]  /*6590*/  PRMT R43, R0, 0x5410, R43 ;  /* 0x00005410002b7816 */ /* 0x000fe2000000002b */
[----:B-1----:R-:W-:Y:S06]  /*65a0*/  @!P6 EXIT ;  /* 0x000000000000e94d */ /* 0x002fec0003800000 */
[----:B------:R-:W-:Y:S01]  /*65b0*/  STG.E.128 desc[UR6][R14.64], R40 ;  /* 0x000000280e007986 */ /* 0x000fe2000c101d06 */
[----:B------:R-:W-:Y:S05]  /*65c0*/  EXIT ;  /* 0x000000000000794d */ /* 0x000fea0003800000 */
.L_x_0:
[----:B------:R-:W-:-:S00]  /*65d0*/  BRA `(.L_x_0) ;  /* 0xfffffffc00fc7947 */ /* 0x000fc0000383ffff */
[----:B------:R-:W-:-:S00]  /*65e0*/  NOP ;  /* 0x0000000000007918 */ /* 0x000fc00000000000 */
        /* <DEDUP_REMOVED lines=9> */
.L_x_1:


//--------------------- .nv.shared.triton_poi_fused_max_pool2d_with_indices_17 --------------------------
	.section	.nv.shared.triton_poi_fused_max_pool2d_with_indices_17,"aw",@nobits
	.sectionflags	@""
	.align	16
	.zero		1024


//--------------------- .nv.constant0.triton_poi_fused_max_pool2d_with_indices_17 --------------------------
	.section	.nv.constant0.triton_poi_fused_max_pool2d_with_indices_17,"a",@progbits
	.sectionflags	@""
	.align	4
.nv.constant0.triton_poi_fused_max_pool2d_with_indices_17:
	.zero		560
